	.target	sm_90a

	.elftype	@"ET_EXEC"


//--------------------- .note.nv.tkinfo           --------------------------
	.section	.note.nv.tkinfo,"",@"SHT_NOTE"
	.sectionflags	@"SHF_NOTE_NV_TKINFO"
	.tkinfo
        /*0018*/ 	.word	0x00000002
        /*0030*/ 	.string	""
        /*0030*/ 	.string	"ptxas"
        /*0030*/ 	.string	"Cuda compilation tools, release 13.0, V13.0.88"
        /*0030*/ 	.string	"Build cuda_13.0.r13.0/compiler.36424714_0"
        /*0030*/ 	.string	"-v  -suppress-debug-info  -lineinfo  -arch sm_90a "



//--------------------- .note.nv.cuinfo           --------------------------
	.section	.note.nv.cuinfo,"",@"SHT_NOTE"
	.sectionflags	@"SHF_NOTE_NV_CUINFO"
        /*0018*/ 	.short	0x0002
        /*001a*/ 	.short	0x005a
        /*001c*/ 	.short	0x0082
	.zero		2


//--------------------- .nv.info                  --------------------------
	.section	.nv.info,"",@"SHT_CUDA_INFO"
	.align	4


	//----- nvinfo : EIATTR_REGCOUNT
	.align		4
        /*0000*/ 	.byte	0x04, 0x2f
        /*0002*/ 	.short	(.L_1 - .L_0)
	.align		4
.L_0:
        /*0004*/ 	.word	index@(matmul_kernel)
        /*0008*/ 	.word	0x000000ff


	//----- nvinfo : EIATTR_FRAME_SIZE
	.align		4
.L_1:
        /*000c*/ 	.byte	0x04, 0x11
        /*000e*/ 	.short	(.L_3 - .L_2)
	.align		4
.L_2:
        /*0010*/ 	.word	index@(matmul_kernel)
        /*0014*/ 	.word	0x00000568


	//----- nvinfo : EIATTR_MIN_STACK_SIZE
	.align		4
.L_3:
        /*0018*/ 	.byte	0x04, 0x12
        /*001a*/ 	.short	(.L_5 - .L_4)
	.align		4
.L_4:
        /*001c*/ 	.word	index@(matmul_kernel)
        /*0020*/ 	.word	0x00000568
.L_5:


//--------------------- .nv.compat                --------------------------
	.section	.nv.compat,"",@"SHT_CUDA_COMPAT_INFO"
	.align	4
        /*0000*/ 	.byte	0x02, 0x09, 0x01, 0x00, 0x02, 0x02, 0x04, 0x00, 0x02, 0x05, 0x05, 0x00, 0x03, 0x07, 0x01, 0x01
        /*0010*/ 	.byte	0x02, 0x03, 0x00, 0x00, 0x02, 0x06, 0x01, 0x00, 0x04, 0x0b, 0x08, 0x00, 0x00, 0x00, 0x00, 0x00
        /*0020*/ 	.byte	0x00, 0x00, 0x00, 0x00


//--------------------- .nv.info.matmul_kernel    --------------------------
	.section	.nv.info.matmul_kernel,"",@"SHT_CUDA_INFO"
	.sectionflags	@""
	.align	4


	//----- nvinfo : EIATTR_CUDA_API_VERSION
	.align		4
        /*0000*/ 	.byte	0x04, 0x37
        /*0002*/ 	.short	(.L_7 - .L_6)
.L_6:
        /*0004*/ 	.word	0x00000082


	//----- nvinfo : EIATTR_KPARAM_INFO
	.align		4
.L_7:
        /*0008*/ 	.byte	0x04, 0x17
        /*000a*/ 	.short	(.L_9 - .L_8)
.L_8:
        /*000c*/ 	.word	0x00000000
        /*0010*/ 	.short	0x000d
        /*0012*/ 	.short	0x0048
        /*0014*/ 	.byte	0x00, 0xf4, 0x21, 0x00


	//----- nvinfo : EIATTR_KPARAM_INFO
	.align		4
.L_9:
        /*0018*/ 	.byte	0x04, 0x17
        /*001a*/ 	.short	(.L_11 - .L_10)
.L_10:
        /*001c*/ 	.word	0x00000000
        /*0020*/ 	.short	0x000c
        /*0022*/ 	.short	0x0040
        /*0024*/ 	.byte	0x00, 0xf4, 0x21, 0x00


	//----- nvinfo : EIATTR_KPARAM_INFO
	.align		4
.L_11:
        /*0028*/ 	.byte	0x04, 0x17
        /*002a*/ 	.short	(.L_13 - .L_12)
.L_12:
        /*002c*/ 	.word	0x00000000
        /*0030*/ 	.short	0x000b
        /*0032*/ 	.short	0x0038
        /*0034*/ 	.byte	0x00, 0xf0, 0x11, 0x00


	//----- nvinfo : EIATTR_KPARAM_INFO
	.align		4
.L_13:
        /*0038*/ 	.byte	0x04, 0x17
        /*003a*/ 	.short	(.L_15 - .L_14)
.L_14:
        /*003c*/ 	.word	0x00000000
        /*0040*/ 	.short	0x000a
        /*0042*/ 	.short	0x0034
        /*0044*/ 	.byte	0x00, 0xf0, 0x11, 0x00


	//----- nvinfo : EIATTR_KPARAM_INFO
	.align		4
.L_15:
        /*0048*/ 	.byte	0x04, 0x17
        /*004a*/ 	.short	(.L_17 - .L_16)
.L_16:
        /*004c*/ 	.word	0x00000000
        /*0050*/ 	.short	0x0009
        /*0052*/ 	.short	0x0030
        /*0054*/ 	.byte	0x00, 0xf0, 0x11, 0x00


	//----- nvinfo : EIATTR_KPARAM_INFO
	.align		4
.L_17:
        /*0058*/ 	.byte	0x04, 0x17
        /*005a*/ 	.short	(.L_19 - .L_18)
.L_18:
        /*005c*/ 	.word	0x00000000
        /*0060*/ 	.short	0x0008
        /*0062*/ 	.short	0x002c
        /*0064*/ 	.byte	0x00, 0xf0, 0x11, 0x00


	//----- nvinfo : EIATTR_KPARAM_INFO
	.align		4
.L_19:
        /*0068*/ 	.byte	0x04, 0x17
        /*006a*/ 	.short	(.L_21 - .L_20)
.L_20:
        /*006c*/ 	.word	0x00000000
        /*0070*/ 	.short	0x0007
        /*0072*/ 	.short	0x0028
        /*0074*/ 	.byte	0x00, 0xf0, 0x11, 0x00


	//----- nvinfo : EIATTR_KPARAM_INFO
	.align		4
.L_21:
        /*0078*/ 	.byte	0x04, 0x17
        /*007a*/ 	.short	(.L_23 - .L_22)
.L_22:
        /*007c*/ 	.word	0x00000000
        /*0080*/ 	.short	0x0006
        /*0082*/ 	.short	0x0024
        /*0084*/ 	.byte	0x00, 0xf0, 0x11, 0x00


	//----- nvinfo : EIATTR_KPARAM_INFO
	.align		4
.L_23:
        /*0088*/ 	.byte	0x04, 0x17
        /*008a*/ 	.short	(.L_25 - .L_24)
.L_24:
        /*008c*/ 	.word	0x00000000
        /*0090*/ 	.short	0x0005
        /*0092*/ 	.short	0x0020
        /*0094*/ 	.byte	0x00, 0xf0, 0x11, 0x00


	//----- nvinfo : EIATTR_KPARAM_INFO
	.align		4
.L_25:
        /*0098*/ 	.byte	0x04, 0x17
        /*009a*/ 	.short	(.L_27 - .L_26)
.L_26:
        /*009c*/ 	.word	0x00000000
        /*00a0*/ 	.short	0x0004
        /*00a2*/ 	.short	0x001c
        /*00a4*/ 	.byte	0x00, 0xf0, 0x11, 0x00


	//----- nvinfo : EIATTR_KPARAM_INFO
	.align		4
.L_27:
        /*00a8*/ 	.byte	0x04, 0x17
        /*00aa*/ 	.short	(.L_29 - .L_28)
.L_28:
        /*00ac*/ 	.word	0x00000000
        /*00b0*/ 	.short	0x0003
        /*00b2*/ 	.short	0x0018
        /*00b4*/ 	.byte	0x00, 0xf0, 0x11, 0x00


	//----- nvinfo : EIATTR_KPARAM_INFO
	.align		4
.L_29:
        /*00b8*/ 	.byte	0x04, 0x17
        /*00ba*/ 	.short	(.L_31 - .L_30)
.L_30:
        /*00bc*/ 	.word	0x00000000
        /*00c0*/ 	.short	0x0002
        /*00c2*/ 	.short	0x0010
        /*00c4*/ 	.byte	0x00, 0xf4, 0x21, 0x00


	//----- nvinfo : EIATTR_KPARAM_INFO
	.align		4
.L_31:
        /*00c8*/ 	.byte	0x04, 0x17
        /*00ca*/ 	.short	(.L_33 - .L_32)
.L_32:
        /*00cc*/ 	.word	0x00000000
        /*00d0*/ 	.short	0x0001
        /*00d2*/ 	.short	0x0008
        /*00d4*/ 	.byte	0x00, 0xf4, 0x21, 0x00


	//----- nvinfo : EIATTR_KPARAM_INFO
	.align		4
.L_33:
        /*00d8*/ 	.byte	0x04, 0x17
        /*00da*/ 	.short	(.L_35 - .L_34)
.L_34:
        /*00dc*/ 	.word	0x00000000
        /*00e0*/ 	.short	0x0000
        /*00e2*/ 	.short	0x0000
        /*00e4*/ 	.byte	0x00, 0xf4, 0x21, 0x00


	//----- nvinfo : EIATTR_SPARSE_MMA_MASK
	.align		4
.L_35:
        /*00e8*/ 	.byte	0x03, 0x50
        /*00ea*/ 	.short	0x0000


	//----- nvinfo : EIATTR_MAXREG_COUNT
	.align		4
        /*00ec*/ 	.byte	0x03, 0x1b
        /*00ee*/ 	.short	0x00ff


	//----- nvinfo : EIATTR_NUM_BARRIERS
	.align		4
        /*00f0*/ 	.byte	0x02, 0x4c
        /*00f2*/ 	.byte	0x01
	.zero		1


	//----- nvinfo : EIATTR_ANNOTATIONS
	.align		4
        /*00f4*/ 	.byte	0x04, 0x55
        /*00f6*/ 	.short	(.L_37 - .L_36)


	//   ....[0]....
.L_36:
        /*00f8*/ 	.word	0x00000001
        /*00fc*/ 	.byte	0xa0, 0x00, 0x00, 0x00, 0x01, 0x00, 0x00, 0x00, 0xe0, 0x00, 0x00, 0x00, 0x01, 0x00, 0x00, 0x00
        /* <DEDUP_REMOVED lines=466> */
        /*1e2c*/ 	.byte	0x70, 0xbd, 0x00, 0x00, 0x01, 0x00, 0x00, 0x00, 0xa0, 0xbd, 0x00, 0x00


	//----- nvinfo : EIATTR_MERCURY_ISA_VERSION
	.align		4
.L_37:
        /*1e38*/ 	.byte	0x03, 0x5f
        /*1e3a*/ 	.short	0x0101


	//----- nvinfo : EIATTR_EXIT_INSTR_OFFSETS
	.align		4
        /*1e3c*/ 	.byte	0x04, 0x1c
        /*1e3e*/ 	.short	(.L_39 - .L_38)


	//   ....[0]....
.L_38:
        /*1e40*/ 	.word	0x00015db0


	//   ....[1]....
        /*1e44*/ 	.word	0x00015dd0


	//----- nvinfo : EIATTR_REQNTID
	.align		4
.L_39:
        /*1e48*/ 	.byte	0x04, 0x10
        /*1e4a*/ 	.short	(.L_41 - .L_40)
.L_40:
        /*1e4c*/ 	.word	0x00000080
        /*1e50*/ 	.word	0x00000001
        /*1e54*/ 	.word	0x00000001


	//----- nvinfo : EIATTR_CBANK_PARAM_SIZE
	.align		4
.L_41:
        /*1e58*/ 	.byte	0x03, 0x19
        /*1e5a*/ 	.short	0x0050


	//----- nvinfo : EIATTR_PARAM_CBANK
	.align		4
        /*1e5c*/ 	.byte	0x04, 0x0a
        /*1e5e*/ 	.short	(.L_43 - .L_42)
	.align		4
.L_42:
        /*1e60*/ 	.word	index@(.nv.constant0.matmul_kernel)
        /*1e64*/ 	.short	0x0210
        /*1e66*/ 	.short	0x0050


	//----- nvinfo : EIATTR_SW_WAR
	.align		4
.L_43:
        /*1e68*/ 	.byte	0x04, 0x36
        /*1e6a*/ 	.short	(.L_45 - .L_44)
.L_44:
        /*1e6c*/ 	.word	0x00000008
.L_45:


//--------------------- .nv.callgraph             --------------------------
	.section	.nv.callgraph,"",@"SHT_CUDA_CALLGRAPH"
	.align	4
	.sectionentsize	8
	.align		4
        /*0000*/ 	.word	0x00000000
	.align		4
        /*0004*/ 	.word	0xffffffff
	.align		4
        /*0008*/ 	.word	0x00000000
	.align		4
        /*000c*/ 	.word	0xfffffffe
	.align		4
        /*0010*/ 	.word	0x00000000
	.align		4
        /*0014*/ 	.word	0xfffffffd
	.align		4
        /*0018*/ 	.word	0x00000000
	.align		4
        /*001c*/ 	.word	0xfffffffc


//--------------------- .text.matmul_kernel       --------------------------
	.section	.text.matmul_kernel,"ax",@progbits
	.align	128
        .global         matmul_kernel
        .type           matmul_kernel,@function
        .size           matmul_kernel,(.L_x_3 - matmul_kernel)
        .other          matmul_kernel,@"STO_CUDA_ENTRY STV_DEFAULT"
matmul_kernel:
.text.matmul_kernel:
[----:B------:R-:W0:Y:S08]  /*0000*/  LDC R1, c[0x0][0x28] ;  /* 0x00000a00ff017b82 */ /* 0x000e300000000800 */
[----:B------:R-:W1:Y:S01]  /*0010*/  LDC.64 R2, c[0x0][0x228] ;  /* 0x00008a00ff027b82 */ /* 0x000e620000000a00 */
[----:B------:R-:W2:Y:S01]  /*0020*/  S2R R7, SR_CTAID.X ;  /* 0x0000000000077919 */ /* 0x000ea20000002500 */
[----:B0-----:R-:W-:Y:S01]  /*0030*/  VIADD R1, R1, 0xfffffa98 ;  /* 0xfffffa9801017836 */ /* 0x001fe20000000000 */
[----:B------:R-:W-:Y:S01]  /*0040*/  UMOV UR4, 0x400 ;  /* 0x0000040000047882 */ /* 0x000fe20000000000 */
[----:B------:R-:W-:Y:S01]  /*0050*/  ULDC.64 UR12, c[0x0][0x208] ;  /* 0x00008200000c7ab9 */ /* 0x000fe20000000a00 */
[----:B------:R-:W0:Y:S01]  /*0060*/  S2R R154, SR_TID.X ;  /* 0x00000000009a7919 */ /* 0x000e220000002100 */
[----:B------:R-:W-:-:S02]  /*0070*/  CS2R R24, SRZ ;  /* 0x0000000000187805 */ /* 0x000fc4000001ff00 */
[----:B------:R-:W-:Y:S01]  /*0080*/  CS2R R26, SRZ ;  /* 0x00000000001a7805 */ /* 0x000fe2000001ff00 */
[----:B------:R-:W3:Y:S01]  /*0090*/  LDC R190, c[0x0][0x230] ;  /* 0x00008c00ffbe7b82 */ /* 0x000ee20000000800 */
[----:B------:R4:W-:Y:S01]  /*00a0*/  STL [R1], RZ ;  /* 0x000000ff01007387 */ /* 0x0009e20000100800 */
[----:B------:R-:W-:Y:S02]  /*00b0*/  CS2R R28, SRZ ;  /* 0x00000000001c7805 */ /* 0x000fe4000001ff00 */
[----:B------:R-:W-:Y:S02]  /*00c0*/  CS2R R30, SRZ ;  /* 0x00000000001e7805 */ /* 0x000fe4000001ff00 */
[----:B------:R-:W-:Y:S01]  /*00d0*/  CS2R R32, SRZ ;  /* 0x0000000000207805 */ /* 0x000fe2000001ff00 */
[----:B------:R4:W-:Y:S01]  /*00e0*/  STL [R1+0x4], RZ ;  /* 0x000004ff01007387 */ /* 0x0009e20000100800 */
[----:B------:R-:W-:Y:S02]  /*00f0*/  CS2R R34, SRZ ;  /* 0x0000000000227805 */ /* 0x000fe4000001ff00 */
[----:B------:R-:W-:Y:S01]  /*0100*/  CS2R R36, SRZ ;  /* 0x0000000000247805 */ /* 0x000fe2000001ff00 */
[----:B------:R-:W5:Y:S01]  /*0110*/  S2UR UR6, SR_CgaCtaId ;  /* 0x00000000000679c3 */ /* 0x000f620000008800 */
[----:B------:R4:W-:Y:S01]  /*0120*/  STL [R1+0x8], RZ ;  /* 0x000008ff01007387 */ /* 0x0009e20000100800 */
[----:B------:R-:W-:-:S02]  /*0130*/  CS2R R38, SRZ ;  /* 0x0000000000267805 */ /* 0x000fc4000001ff00 */
[----:B------:R-:W-:Y:S02]  /*0140*/  CS2R R40, SRZ ;  /* 0x0000000000287805 */ /* 0x000fe4000001ff00 */
[----:B------:R-:W-:Y:S01]  /*0150*/  CS2R R42, SRZ ;  /* 0x00000000002a7805 */ /* 0x000fe2000001ff00 */
[----:B------:R4:W-:Y:S01]  /*0160*/  STL [R1+0xc], RZ ;  /* 0x00000cff01007387 */ /* 0x0009e20000100800 */
[----:B------:R-:W-:Y:S02]  /*0170*/  CS2R R44, SRZ ;  /* 0x00000000002c7805 */ /* 0x000fe4000001ff00 */
[----:B------:R-:W-:Y:S01]  /*0180*/  CS2R R46, SRZ ;  /* 0x00000000002e7805 */ /* 0x000fe2000001ff00 */
[----:B-1----:R-:W-:Y:S01]  /*0190*/  VIADD R0, R3, 0xff ;  /* 0x000000ff03007836 */ /* 0x002fe20000000000 */
[----:B------:R4:W-:Y:S01]  /*01a0*/  STL [R1+0x10], RZ ;  /* 0x000010ff01007387 */ /* 0x0009e20000100800 */
[----:B------:R-:W-:Y:S02]  /*01b0*/  CS2R R48, SRZ ;  /* 0x0000000000307805 */ /* 0x000fe4000001ff00 */
[----:B------:R-:W-:-:S02]  /*01c0*/  CS2R R50, SRZ ;  /* 0x0000000000327805 */ /* 0x000fc4000001ff00 */
[----:B------:R-:W-:Y:S02]  /*01d0*/  CS2R R52, SRZ ;  /* 0x0000000000347805 */ /* 0x000fe4000001ff00 */
[----:B------:R-:W-:Y:S01]  /*01e0*/  SHF.R.S32.HI R5, RZ, 0x1f, R0 ;  /* 0x0000001fff057819 */ /* 0x000fe20000011400 */
[----:B------:R4:W-:Y:S01]  /*01f0*/  STL [R1+0x14], RZ ;  /* 0x000014ff01007387 */ /* 0x0009e20000100800 */
[----:B------:R-:W-:Y:S01]  /*0200*/  CS2R R54, SRZ ;  /* 0x0000000000367805 */ /* 0x000fe2000001ff00 */
[----:B---3--:R-:W-:Y:S01]  /*0210*/  VIADD R190, R190, 0x1f ;  /* 0x0000001fbebe7836 */ /* 0x008fe20000000000 */
[----:B------:R-:W-:Y:S01]  /*0220*/  LEA.HI R5, R5, R0, RZ, 0x8 ;  /* 0x0000000005057211 */ /* 0x000fe200078f40ff */
[----:B------:R4:W-:Y:S01]  /*0230*/  STL [R1+0x18], RZ ;  /* 0x000018ff01007387 */ /* 0x0009e20000100800 */
[----:B--2---:R-:W-:Y:S02]  /*0240*/  IABS R10, R7 ;  /* 0x00000007000a7213 */ /* 0x004fe40000000000 */
[----:B------:R-:W-:-:S02]  /*0250*/  CS2R R56, SRZ ;  /* 0x0000000000387805 */ /* 0x000fc4000001ff00 */
[----:B------:R-:W-:Y:S01]  /*0260*/  SHF.R.S32.HI R5, RZ, 0x8, R5 ;  /* 0x00000008ff057819 */ /* 0x000fe20000011405 */
[----:B------:R4:W-:Y:S01]  /*0270*/  STL [R1+0x1c], RZ ;  /* 0x00001cff01007387 */ /* 0x0009e20000100800 */
[----:B0-----:R-:W-:Y:S01]  /*0280*/  LOP3.LUT R153, R154, 0x7f, RZ, 0xc0, !PT ;  /* 0x0000007f9a997812 */ /* 0x001fe200078ec0ff */
[----:B-----5:R-:W-:Y:S01]  /*0290*/  ULEA UR6, UR6, UR4, 0x18 ;  /* 0x0000000406067291 */ /* 0x020fe2000f8ec03f */
[----:B------:R-:W-:Y:S01]  /*02a0*/  CS2R R58, SRZ ;  /* 0x00000000003a7805 */ /* 0x000fe2000001ff00 */
[----:B------:R-:W-:Y:S01]  /*02b0*/  IMAD.SHL.U32 R6, R5, 0x8, RZ ;  /* 0x0000000805067824 */ /* 0x000fe200078e00ff */
[----:B------:R4:W-:Y:S01]  /*02c0*/  STL [R1+0x20], RZ ;  /* 0x000020ff01007387 */ /* 0x0009e20000100800 */
[----:B------:R-:W-:Y:S02]  /*02d0*/  CS2R R60, SRZ ;  /* 0x00000000003c7805 */ /* 0x000fe4000001ff00 */
[----:B------:R-:W-:Y:S02]  /*02e0*/  CS2R R62, SRZ ;  /* 0x00000000003e7805 */ /* 0x000fe4000001ff00 */
[----:B------:R-:W-:-:S02]  /*02f0*/  CS2R R64, SRZ ;  /* 0x0000000000407805 */ /* 0x000fc4000001ff00 */
[-C--:B------:R-:W-:Y:S01]  /*0300*/  IABS R9, R6.reuse ;  /* 0x0000000600097213 */ /* 0x080fe20000000000 */
[----:B------:R4:W-:Y:S01]  /*0310*/  STL [R1+0x24], RZ ;  /* 0x000024ff01007387 */ /* 0x0009e20000100800 */
[----:B------:R-:W-:Y:S02]  /*0320*/  IABS R12, R6 ;  /* 0x00000006000c7213 */ /* 0x000fe40000000000 */
[----:B------:R-:W-:Y:S01]  /*0330*/  CS2R R66, SRZ ;  /* 0x0000000000427805 */ /* 0x000fe2000001ff00 */
[----:B------:R-:W0:Y:S01]  /*0340*/  I2F.RP R0, R9 ;  /* 0x0000000900007306 */ /* 0x000e220000209400 */
[----:B------:R4:W-:Y:S01]  /*0350*/  STL [R1+0x28], RZ ;  /* 0x000028ff01007387 */ /* 0x0009e20000100800 */
[----:B------:R-:W-:Y:S02]  /*0360*/  CS2R R68, SRZ ;  /* 0x0000000000447805 */ /* 0x000fe4000001ff00 */
[----:B------:R-:W-:Y:S02]  /*0370*/  CS2R R70, SRZ ;  /* 0x0000000000467805 */ /* 0x000fe4000001ff00 */
[----:B------:R-:W-:Y:S01]  /*0380*/  CS2R R72, SRZ ;  /* 0x0000000000487805 */ /* 0x000fe2000001ff00 */
[----:B------:R4:W-:Y:S01]  /*0390*/  STL [R1+0x2c], RZ ;  /* 0x00002cff01007387 */ /* 0x0009e20000100800 */
[----:B------:R-:W-:-:S02]  /*03a0*/  CS2R R74, SRZ ;  /* 0x00000000004a7805 */ /* 0x000fc4000001ff00 */
[----:B------:R-:W-:Y:S02]  /*03b0*/  CS2R R76, SRZ ;  /* 0x00000000004c7805 */ /* 0x000fe4000001ff00 */
[----:B------:R-:W-:Y:S01]  /*03c0*/  CS2R R78, SRZ ;  /* 0x00000000004e7805 */ /* 0x000fe2000001ff00 */
[----:B------:R4:W-:Y:S01]  /*03d0*/  STL [R1+0x30], RZ ;  /* 0x000030ff01007387 */ /* 0x0009e20000100800 */
[----:B------:R-:W-:Y:S02]  /*03e0*/  CS2R R80, SRZ ;  /* 0x0000000000507805 */ /* 0x000fe4000001ff00 */
[----:B------:R-:W-:Y:S02]  /*03f0*/  CS2R R82, SRZ ;  /* 0x0000000000527805 */ /* 0x000fe4000001ff00 */
[----:B------:R-:W-:Y:S01]  /*0400*/  CS2R R84, SRZ ;  /* 0x0000000000547805 */ /* 0x000fe2000001ff00 */
[----:B------:R4:W-:Y:S01]  /*0410*/  STL [R1+0x34], RZ ;  /* 0x000034ff01007387 */ /* 0x0009e20000100800 */
[----:B------:R-:W-:Y:S01]  /*0420*/  CS2R R86, SRZ ;  /* 0x0000000000567805 */ /* 0x000fe2000001ff00 */
[----:B0-----:R-:W0:Y:S01]  /*0430*/  MUFU.RCP R0, R0 ;  /* 0x0000000000007308 */ /* 0x001e220000001000 */
        /* <DEDUP_REMOVED lines=15> */
[----:B------:R-:W-:Y:S01]  /*0530*/  CS2R R110, SRZ ;  /* 0x00000000006e7805 */ /* 0x000fe2000001ff00 */
[----:B0-----:R-:W-:Y:S01]  /*0540*/  VIADD R4, R0, 0xffffffe ;  /* 0x0ffffffe00047836 */ /* 0x001fe20000000000 */
[----:B------:R4:W-:Y:S01]  /*0550*/  STL [R1+0x48], RZ ;  /* 0x000048ff01007387 */ /* 0x0009e20000100800 */
[----:B------:R-:W-:Y:S01]  /*0560*/  IMAD.MOV R0, RZ, RZ, -R12 ;  /* 0x000000ffff007224 */ /* 0x000fe200078e0a0c */
[----:B------:R-:W-:Y:S01]  /*0570*/  CS2R R112, SRZ ;  /* 0x0000000000707805 */ /* 0x000fe2000001ff00 */
[----:B------:R0:W1:Y:S01]  /*0580*/  F2I.FTZ.U32.TRUNC.NTZ R5, R4 ;  /* 0x0000000400057305 */ /* 0x000062000021f000 */
        /* <DEDUP_REMOVED lines=8> */
[----:B0-----:R-:W-:Y:S01]  /*0610*/  IMAD.MOV.U32 R4, RZ, RZ, RZ ;  /* 0x000000ffff047224 */ /* 0x001fe200078e00ff */
[----:B------:R4:W-:Y:S01]  /*0620*/  STL [R1+0x54], RZ ;  /* 0x000054ff01007387 */ /* 0x0009e20000100800 */
[----:B------:R-:W-:-:S02]  /*0630*/  CS2R R126, SRZ ;  /* 0x00000000007e7805 */ /* 0x000fc4000001ff00 */
[----:B------:R-:W-:Y:S02]  /*0640*/  CS2R R128, SRZ ;  /* 0x0000000000807805 */ /* 0x000fe4000001ff00 */
[----:B------:R-:W-:Y:S01]  /*0650*/  CS2R R130, SRZ ;  /* 0x0000000000827805 */ /* 0x000fe2000001ff00 */
[----:B------:R4:W-:Y:S01]  /*0660*/  STL [R1+0x58], RZ ;  /* 0x000058ff01007387 */ /* 0x0009e20000100800 */
[--C-:B-1----:R-:W-:Y:S01]  /*0670*/  IMAD.MOV R8, RZ, RZ, -R5.reuse ;  /* 0x000000ffff087224 */ /* 0x102fe200078e0a05 */
[----:B------:R-:W-:Y:S02]  /*0680*/  CS2R R132, SRZ ;  /* 0x0000000000847805 */ /* 0x000fe4000001ff00 */
[----:B------:R-:W-:Y:S01]  /*0690*/  CS2R R134, SRZ ;  /* 0x0000000000867805 */ /* 0x000fe2000001ff00 */
[----:B------:R4:W-:Y:S01]  /*06a0*/  STL [R1+0x5c], RZ ;  /* 0x00005cff01007387 */ /* 0x0009e20000100800 */
[----:B------:R-:W-:Y:S01]  /*06b0*/  IMAD R11, R8, R9, RZ ;  /* 0x00000009080b7224 */ /* 0x000fe200078e02ff */
[----:B------:R-:W-:Y:S01]  /*06c0*/  CS2R R136, SRZ ;  /* 0x0000000000887805 */ /* 0x000fe2000001ff00 */
[----:B------:R-:W-:Y:S01]  /*06d0*/  IMAD.MOV.U32 R8, RZ, RZ, R10 ;  /* 0x000000ffff087224 */ /* 0x000fe200078e000a */
[----:B------:R4:W-:Y:S01]  /*06e0*/  STL [R1+0x60], RZ ;  /* 0x000060ff01007387 */ /* 0x0009e20000100800 */
[----:B------:R-:W-:Y:S01]  /*06f0*/  IMAD.HI.U32 R5, R5, R11, R4 ;  /* 0x0000000b05057227 */ /* 0x000fe200078e0004 */
[----:B------:R-:W-:-:S02]  /*0700*/  CS2R R138, SRZ ;  /* 0x00000000008a7805 */ /* 0x000fc4000001ff00 */
[----:B------:R-:W-:Y:S01]  /*0710*/  CS2R R140, SRZ ;  /* 0x00000000008c7805 */ /* 0x000fe2000001ff00 */
[----:B------:R4:W-:Y:S01]  /*0720*/  STL [R1+0x64], RZ ;  /* 0x000064ff01007387 */ /* 0x0009e20000100800 */
[----:B------:R-:W-:Y:S02]  /*0730*/  CS2R R142, SRZ ;  /* 0x00000000008e7805 */ /* 0x000fe4000001ff00 */
[----:B------:R-:W-:Y:S01]  /*0740*/  CS2R R144, SRZ ;  /* 0x0000000000907805 */ /* 0x000fe2000001ff00 */
[----:B------:R-:W-:Y:S01]  /*0750*/  IMAD.HI.U32 R5, R5, R8, RZ ;  /* 0x0000000805057227 */ /* 0x000fe200078e00ff */
[----:B------:R4:W-:Y:S01]  /*0760*/  STL [R1+0x68], RZ ;  /* 0x000068ff01007387 */ /* 0x0009e20000100800 */
[----:B------:R-:W-:Y:S02]  /*0770*/  CS2R R146, SRZ ;  /* 0x0000000000927805 */ /* 0x000fe4000001ff00 */
[----:B------:R-:W-:Y:S01]  /*0780*/  CS2R R148, SRZ ;  /* 0x0000000000947805 */ /* 0x000fe2000001ff00 */
[----:B------:R-:W-:Y:S01]  /*0790*/  IMAD R0, R5, R0, R8 ;  /* 0x0000000005007224 */ /* 0x000fe200078e0208 */
[----:B------:R4:W-:Y:S01]  /*07a0*/  STL [R1+0x6c], RZ ;  /* 0x00006cff01007387 */ /* 0x0009e20000100800 */
[----:B------:R-:W-:-:S02]  /*07b0*/  CS2R R150, SRZ ;  /* 0x0000000000967805 */ /* 0x000fc4000001ff00 */
[----:B------:R-:W-:Y:S02]  /*07c0*/  LOP3.LUT R12, R154, 0x60, RZ, 0xc0, !PT ;  /* 0x000000609a0c7812 */ /* 0x000fe400078ec0ff */
[----:B------:R-:W-:Y:S01]  /*07d0*/  ISETP.GT.U32.AND P1, PT, R9, R0, PT ;  /* 0x000000000900720c */ /* 0x000fe20003f24070 */
[----:B------:R4:W-:Y:S04]  /*07e0*/  STL [R1+0x70], RZ ;  /* 0x000070ff01007387 */ /* 0x0009e80000100800 */
[----:B------:R4:W-:Y:S04]  /*07f0*/  STL [R1+0x74], RZ ;  /* 0x000074ff01007387 */ /* 0x0009e80000100800 */
[----:B------:R4:W-:Y:S04]  /*0800*/  STL [R1+0x78], RZ ;  /* 0x000078ff01007387 */ /* 0x0009e80000100800 */
[----:B------:R-:W-:Y:S01]  /*0810*/  @!P1 IMAD.IADD R0, R0, 0x1, -R9 ;  /* 0x0000000100009824 */ /* 0x000fe200078e0a09 */
[----:B------:R4:W-:Y:S01]  /*0820*/  STL [R1+0x7c], RZ ;  /* 0x00007cff01007387 */ /* 0x0009e20000100800 */
[----:B------:R-:W-:Y:S01]  /*0830*/  @!P1 VIADD R5, R5, 0x1 ;  /* 0x0000000105059836 */ /* 0x000fe20000000000 */
[----:B------:R-:W-:-:S02]  /*0840*/  ISETP.NE.AND P1, PT, R6, RZ, PT ;  /* 0x000000ff0600720c */ /* 0x000fc40003f25270 */
[----:B------:R-:W-:Y:S01]  /*0850*/  ISETP.GE.U32.AND P0, PT, R0, R9, PT ;  /* 0x000000090000720c */ /* 0x000fe20003f06070 */
[----:B------:R4:W-:Y:S01]  /*0860*/  STL [R1+0x80], RZ ;  /* 0x000080ff01007387 */ /* 0x0009e20000100800 */
[----:B------:R-:W-:-:S03]  /*0870*/  LOP3.LUT R0, R7, R6, RZ, 0x3c, !PT ;  /* 0x0000000607007212 */ /* 0x000fc600078e3cff */
[----:B------:R4:W-:Y:S01]  /*0880*/  STL [R1+0x84], RZ ;  /* 0x000084ff01007387 */ /* 0x0009e20000100800 */
[----:B------:R-:W-:Y:S01]  /*0890*/  ISETP.GE.AND P2, PT, R0, RZ, PT ;  /* 0x000000ff0000720c */ /* 0x000fe20003f46270 */
[----:B------:R-:W-:Y:S02]  /*08a0*/  VIADD R0, R2, 0x7f ;  /* 0x0000007f02007836 */ /* 0x000fe40000000000 */
[----:B------:R4:W-:Y:S04]  /*08b0*/  STL [R1+0x88], RZ ;  /* 0x000088ff01007387 */ /* 0x0009e80000100800 */
[----:B------:R-:W-:Y:S01]  /*08c0*/  @P0 VIADD R5, R5, 0x1 ;  /* 0x0000000105050836 */ /* 0x000fe20000000000 */
[----:B------:R4:W-:Y:S03]  /*08d0*/  STL [R1+0x8c], RZ ;  /* 0x00008cff01007387 */ /* 0x0009e60000100800 */
[----:B------:R-:W-:Y:S01]  /*08e0*/  IMAD.MOV.U32 R4, RZ, RZ, R5 ;  /* 0x000000ffff047224 */ /* 0x000fe200078e0005 */
[----:B------:R-:W-:Y:S01]  /*08f0*/  SHF.R.S32.HI R5, RZ, 0x1f, R0 ;  /* 0x0000001fff057819 */ /* 0x000fe20000011400 */
[----:B------:R4:W-:Y:S02]  /*0900*/  STL [R1+0x90], RZ ;  /* 0x000090ff01007387 */ /* 0x0009e40000100800 */
[----:B------:R-:W-:Y:S01]  /*0910*/  @!P2 IMAD.MOV R4, RZ, RZ, -R4 ;  /* 0x000000ffff04a224 */ /* 0x000fe200078e0a04 */
[----:B------:R-:W-:Y:S01]  /*0920*/  @!P1 LOP3.LUT R4, RZ, R6, RZ, 0x33, !PT ;  /* 0x00000006ff049212 */ /* 0x000fe200078e33ff */
[----:B------:R4:W-:Y:S01]  /*0930*/  STL [R1+0x94], RZ ;  /* 0x000094ff01007387 */ /* 0x0009e20000100800 */
[----:B------:R-:W-:-:S03]  /*0940*/  LEA.HI R5, R5, R0, RZ, 0x7 ;  /* 0x0000000005057211 */ /* 0x000fc600078f38ff */
[----:B------:R-:W-:Y:S01]  /*0950*/  IMAD.SHL.U32 R8, R4, 0x8, RZ ;  /* 0x0000000804087824 */ /* 0x000fe200078e00ff */
[----:B------:R4:W-:Y:S01]  /*0960*/  STL [R1+0x98], RZ ;  /* 0x000098ff01007387 */ /* 0x0009e20000100800 */
[----:B------:R-:W-:-:S03]  /*0970*/  IMAD.MOV R4, RZ, RZ, -R4 ;  /* 0x000000ffff047224 */ /* 0x000fc600078e0a04 */
[----:B------:R-:W-:Y:S01]  /*0980*/  LEA.HI.SX32 R5, R5, -R8, 0x19 ;  /* 0x8000000805057211 */ /* 0x000fe200078fcaff */
[----:B------:R4:W-:Y:S01]  /*0990*/  STL [R1+0x9c], RZ ;  /* 0x00009cff01007387 */ /* 0x0009e20000100800 */
[----:B------:R-:W-:Y:S02]  /*09a0*/  IMAD R6, R6, R4, R7 ;  /* 0x0000000406067224 */ /* 0x000fe400078e0207 */
[----:B------:R-:W-:Y:S01]  /*09b0*/  VIMNMX R13, R5, 0x8, PT ;  /* 0x00000008050d7848 */ /* 0x000fe20003fe0100 */
[----:B------:R4:W-:Y:S02]  /*09c0*/  STL [R1+0xa0], RZ ;  /* 0x0000a0ff01007387 */ /* 0x0009e40000100800 */
[----:B------:R-:W-:Y:S02]  /*09d0*/  IABS R11, R6 ;  /* 0x00000006000b7213 */ /* 0x000fe40000000000 */
[----:B------:R-:W-:Y:S01]  /*09e0*/  IABS R9, R13 ;  /* 0x0000000d00097213 */ /* 0x000fe20000000000 */
[----:B------:R4:W-:Y:S03]  /*09f0*/  STL [R1+0xa4], RZ ;  /* 0x0000a4ff01007387 */ /* 0x0009e60000100800 */
[----:B------:R-:W0:Y:S01]  /*0a00*/  I2F.RP R0, R9 ;  /* 0x0000000900007306 */ /* 0x000e220000209400 */
[----:B------:R4:W-:Y:S04]  /*0a10*/  STL [R1+0xa8], RZ ;  /* 0x0000a8ff01007387 */ /* 0x0009e80000100800 */
[----:B------:R4:W-:Y:S04]  /*0a20*/  STL [R1+0xac], RZ ;  /* 0x0000acff01007387 */ /* 0x0009e80000100800 */
[----:B------:R4:W-:Y:S04]  /*0a30*/  STL [R1+0xb0], RZ ;  /* 0x0000b0ff01007387 */ /* 0x0009e80000100800 */
[----:B------:R4:W-:Y:S01]  /*0a40*/  STL [R1+0xb4], RZ ;  /* 0x0000b4ff01007387 */ /* 0x0009e20000100800 */
[----:B0-----:R-:W0:Y:S03]  /*0a50*/  MUFU.RCP R0, R0 ;  /* 0x0000000000007308 */ /* 0x001e260000001000 */
[----:B------:R4:W-:Y:S04]  /*0a60*/  STL [R1+0xb8], RZ ;  /* 0x0000b8ff01007387 */ /* 0x0009e80000100800 */
[----:B------:R4:W-:Y:S04]  /*0a70*/  STL [R1+0xbc], RZ ;  /* 0x0000bcff01007387 */ /* 0x0009e80000100800 */
[----:B------:R4:W-:Y:S04]  /*0a80*/  STL [R1+0xc0], RZ ;  /* 0x0000c0ff01007387 */ /* 0x0009e80000100800 */
[----:B------:R4:W-:Y:S01]  /*0a90*/  STL [R1+0xc4], RZ ;  /* 0x0000c4ff01007387 */ /* 0x0009e20000100800 */
[----:B0-----:R-:W-:-:S03]  /*0aa0*/  VIADD R5, R0, 0xffffffe ;  /* 0x0ffffffe00057836 */ /* 0x001fc60000000000 */
[----:B------:R4:W-:Y:S04]  /*0ab0*/  STL [R1+0xc8], RZ ;  /* 0x0000c8ff01007387 */ /* 0x0009e80000100800 */
[----:B------:R4:W-:Y:S01]  /*0ac0*/  STL [R1+0xcc], RZ ;  /* 0x0000ccff01007387 */ /* 0x0009e20000100800 */
[----:B------:R-:W0:Y:S03]  /*0ad0*/  F2I.FTZ.U32.TRUNC.NTZ R5, R5 ;  /* 0x0000000500057305 */ /* 0x000e26000021f000 */
[----:B------:R4:W-:Y:S04]  /*0ae0*/  STL [R1+0xd0], RZ ;  /* 0x0000d0ff01007387 */ /* 0x0009e80000100800 */
[----:B------:R4:W-:Y:S04]  /*0af0*/  STL [R1+0xd4], RZ ;  /* 0x0000d4ff01007387 */ /* 0x0009e80000100800 */
[----:B------:R4:W-:Y:S01]  /*0b00*/  STL [R1+0xd8], RZ ;  /* 0x0000d8ff01007387 */ /* 0x0009e20000100800 */
[----:B0-----:R-:W-:-:S03]  /*0b10*/  IMAD.MOV R10, RZ, RZ, -R5 ;  /* 0x000000ffff0a7224 */ /* 0x001fc600078e0a05 */
[----:B------:R4:W-:Y:S01]  /*0b20*/  STL [R1+0xdc], RZ ;  /* 0x0000dcff01007387 */ /* 0x0009e20000100800 */
[----:B------:R-:W-:Y:S01]  /*0b30*/  IMAD.MOV.U32 R4, RZ, RZ, R10 ;  /* 0x000000ffff047224 */ /* 0x000fe200078e000a */
[----:B------:R-:W-:Y:S02]  /*0b40*/  IABS R10, R13 ;  /* 0x0000000d000a7213 */ /* 0x000fe40000000000 */
[----:B------:R4:W-:Y:S01]  /*0b50*/  STL [R1+0xe0], RZ ;  /* 0x0000e0ff01007387 */ /* 0x0009e20000100800 */
[----:B------:R-:W-:Y:S02]  /*0b60*/  IMAD R7, R4, R9, RZ ;  /* 0x0000000904077224 */ /* 0x000fe400078e02ff */
[----:B------:R-:W-:Y:S01]  /*0b70*/  IMAD.MOV.U32 R4, RZ, RZ, RZ ;  /* 0x000000ffff047224 */ /* 0x000fe200078e00ff */
[----:B------:R4:W-:Y:S01]  /*0b80*/  STL [R1+0xe4], RZ ;  /* 0x0000e4ff01007387 */ /* 0x0009e20000100800 */
[----:B------:R-:W-:Y:S02]  /*0b90*/  IMAD.MOV R0, RZ, RZ, -R10 ;  /* 0x000000ffff007224 */ /* 0x000fe400078e0a0a */
[----:B------:R-:W-:Y:S01]  /*0ba0*/  IMAD.HI.U32 R4, R5, R7, R4 ;  /* 0x0000000705047227 */ /* 0x000fe200078e0004 */
[----:B------:R4:W-:Y:S04]  /*0bb0*/  STL [R1+0xe8], RZ ;  /* 0x0000e8ff01007387 */ /* 0x0009e80000100800 */
[----:B------:R4:W-:Y:S01]  /*0bc0*/  STL [R1+0xec], RZ ;  /* 0x0000ecff01007387 */ /* 0x0009e20000100800 */
[----:B------:R-:W-:-:S03]  /*0bd0*/  IMAD.HI.U32 R4, R4, R11, RZ ;  /* 0x0000000b04047227 */ /* 0x000fc600078e00ff */
[----:B------:R4:W-:Y:S01]  /*0be0*/  STL [R1+0xf0], RZ ;  /* 0x0000f0ff01007387 */ /* 0x0009e20000100800 */
[----:B------:R-:W-:-:S03]  /*0bf0*/  IMAD R0, R4, R0, R11 ;  /* 0x0000000004007224 */ /* 0x000fc600078e020b */
[----:B------:R4:W-:Y:S02]  /*0c00*/  STL [R1+0xf4], RZ ;  /* 0x0000f4ff01007387 */ /* 0x0009e40000100800 */
[----:B------:R-:W-:Y:S02]  /*0c10*/  ISETP.GT.U32.AND P1, PT, R9, R0, PT ;  /* 0x000000000900720c */ /* 0x000fe40003f24070 */
[----:B------:R4:W-:Y:S04]  /*0c20*/  STL [R1+0xf8], RZ ;  /* 0x0000f8ff01007387 */ /* 0x0009e80000100800 */
[----:B------:R4:W-:Y:S04]  /*0c30*/  STL [R1+0xfc], RZ ;  /* 0x0000fcff01007387 */ /* 0x0009e80000100800 */
[----:B------:R4:W-:Y:S03]  /*0c40*/  STL [R1+0x100], RZ ;  /* 0x000100ff01007387 */ /* 0x0009e60000100800 */
[----:B------:R-:W-:Y:S01]  /*0c50*/  @!P1 IMAD.IADD R0, R0, 0x1, -R9 ;  /* 0x0000000100009824 */ /* 0x000fe200078e0a09 */
[----:B------:R4:W-:Y:S01]  /*0c60*/  STL [R1+0x104], RZ ;  /* 0x000104ff01007387 */ /* 0x0009e20000100800 */
[----:B------:R-:W-:Y:S01]  /*0c70*/  @!P1 VIADD R4, R4, 0x1 ;  /* 0x0000000104049836 */ /* 0x000fe20000000000 */
[----:B------:R-:W-:-:S02]  /*0c80*/  ISETP.NE.AND P1, PT, R13, RZ, PT ;  /* 0x000000ff0d00720c */ /* 0x000fc40003f25270 */
[----:B------:R4:W-:Y:S01]  /*0c90*/  STL [R1+0x108], RZ ;  /* 0x000108ff01007387 */ /* 0x0009e20000100800 */
[----:B------:R-:W-:Y:S02]  /*0ca0*/  ISETP.GE.U32.AND P0, PT, R0, R9, PT ;  /* 0x000000090000720c */ /* 0x000fe40003f06070 */
[-C--:B------:R-:W-:Y:S01]  /*0cb0*/  LOP3.LUT R0, R6, R13.reuse, RZ, 0x3c, !PT ;  /* 0x0000000d06007212 */ /* 0x080fe200078e3cff */
[----:B------:R4:W-:Y:S03]  /*0cc0*/  STL [R1+0x10c], RZ ;  /* 0x00010cff01007387 */ /* 0x0009e60000100800 */
[----:B------:R-:W-:Y:S01]  /*0cd0*/  ISETP.GE.AND P2, PT, R0, RZ, PT ;  /* 0x000000ff0000720c */ /* 0x000fe20003f46270 */
[----:B------:R4:W-:Y:S04]  /*0ce0*/  STL [R1+0x110], RZ ;  /* 0x000110ff01007387 */ /* 0x0009e80000100800 */
[----:B------:R4:W-:Y:S02]  /*0cf0*/  STL [R1+0x114], RZ ;  /* 0x000114ff01007387 */ /* 0x0009e40000100800 */
[----:B------:R-:W-:Y:S01]  /*0d00*/  @P0 VIADD R4, R4, 0x1 ;  /* 0x0000000104040836 */ /* 0x000fe20000000000 */
[----:B------:R-:W-:Y:S01]  /*0d10*/  ISETP.GE.AND P0, PT, R190, 0x20, PT ;  /* 0x00000020be00780c */ /* 0x000fe20003f06270 */
[----:B------:R4:W-:Y:S04]  /*0d20*/  STL [R1+0x118], RZ ;  /* 0x000118ff01007387 */ /* 0x0009e80000100800 */
[----:B------:R4:W-:Y:S01]  /*0d30*/  STL [R1+0x11c], RZ ;  /* 0x00011cff01007387 */ /* 0x0009e20000100800 */
[----:B------:R-:W-:Y:S01]  /*0d40*/  @!P2 IMAD.MOV R4, RZ, RZ, -R4 ;  /* 0x000000ffff04a224 */ /* 0x000fe200078e0a04 */
[----:B------:R-:W-:-:S02]  /*0d50*/  @!P1 LOP3.LUT R4, RZ, R13, RZ, 0x33, !PT ;  /* 0x0000000dff049212 */ /* 0x000fc400078e33ff */
[----:B------:R4:W-:Y:S03]  /*0d60*/  STL [R1+0x120], RZ ;  /* 0x000120ff01007387 */ /* 0x0009e60000100800 */
[----:B------:R-:W-:Y:S01]  /*0d70*/  IMAD.MOV R0, RZ, RZ, -R4 ;  /* 0x000000ffff007224 */ /* 0x000fe200078e0a04 */
[----:B------:R4:W-:Y:S01]  /*0d80*/  STL [R1+0x124], RZ ;  /* 0x000124ff01007387 */ /* 0x0009e20000100800 */
[----:B------:R-:W-:Y:S02]  /*0d90*/  IMAD.SHL.U32 R4, R4, 0x100, RZ ;  /* 0x0000010004047824 */ /* 0x000fe400078e00ff */
[----:B------:R-:W-:Y:S01]  /*0da0*/  IMAD R0, R13, R0, R6 ;  /* 0x000000000d007224 */ /* 0x000fe200078e0206 */
[----:B------:R4:W-:Y:S03]  /*0db0*/  STL [R1+0x128], RZ ;  /* 0x000128ff01007387 */ /* 0x0009e60000100800 */
[----:B------:R-:W-:Y:S01]  /*0dc0*/  IMAD.IADD R0, R8, 0x1, R0 ;  /* 0x0000000108007824 */ /* 0x000fe200078e0200 */
[----:B------:R4:W-:Y:S03]  /*0dd0*/  STL [R1+0x12c], RZ ;  /* 0x00012cff01007387 */ /* 0x0009e60000100800 */
[----:B------:R-:W-:Y:S01]  /*0de0*/  IMAD R22, R0, 0x80, R153 ;  /* 0x0000008000167824 */ /* 0x000fe200078e0299 */
[----:B------:R4:W-:Y:S04]  /*0df0*/  STL [R1+0x130], RZ ;  /* 0x000130ff01007387 */ /* 0x0009e80000100800 */
        /* <DEDUP_REMOVED lines=51> */
[----:B------:R4:W-:Y:S01]  /*1130*/  STL [R1+0x308], R22 ;  /* 0x0003081601007387 */ /* 0x0009e20000100800 */
[----:B------:R-:W-:Y:S05]  /*1140*/  @!P0 BRA `(.L_x_0) ;  /* 0x000000a000b08947 */ /* 0x000fea0003800000 */
[----:B------:R-:W-:Y:S01]  /*1150*/  IABS R18, R2 ;  /* 0x0000000200127213 */ /* 0x000fe20000000000 */
[----:B------:R-:W-:Y:S01]  /*1160*/  IMAD.MOV.U32 R8, RZ, RZ, RZ ;  /* 0x000000ffff087224 */ /* 0x000fe200078e00ff */
[----:B------:R-:W-:Y:S01]  /*1170*/  IABS R5, R3 ;  /* 0x0000000300057213 */ /* 0x000fe20000000000 */
[----:B------:R-:W-:Y:S01]  /*1180*/  ULDC UR4, c[0x0][0x240] ;  /* 0x0000900000047ab9 */ /* 0x000fe20000000800 */
[----:B------:R-:W0:Y:S01]  /*1190*/  I2F.RP R10, R18 ;  /* 0x00000012000a7306 */ /* 0x000e220000209400 */
[----:B------:R-:W-:Y:S01]  /*11a0*/  IABS R13, R22 ;  /* 0x00000016000d7213 */ /* 0x000fe20000000000 */
[----:B------:R-:W-:Y:S01]  /*11b0*/  ULDC.64 UR10, c[0x0][0x218] ;  /* 0x00008600000a7ab9 */ /* 0x000fe20000000a00 */
[----:B------:R-:W-:Y:S01]  /*11c0*/  ISETP.NE.AND P2, PT, R2, RZ, PT ;  /* 0x000000ff0200720c */ /* 0x000fe20003f45270 */
[----:B------:R-:W-:Y:S01]  /*11d0*/  ULDC UR7, c[0x0][0x234] ;  /* 0x00008d0000077ab9 */ /* 0x000fe20000000800 */
[----:B------:R-:W-:Y:S01]  /*11e0*/  ULDC UR5, c[0x0][0x23c] ;  /* 0x00008f0000057ab9 */ /* 0x000fe20000000800 */
[----:B------:R-:W-:Y:S01]  /*11f0*/  ULDC.64 UR8, c[0x0][0x210] ;  /* 0x0000840000087ab9 */ /* 0x000fe20000000a00 */
[----:B------:R-:W-:Y:S01]  /*1200*/  USHF.L.U32 UR14, UR5, 0x5, URZ ;  /* 0x00000005050e7899 */ /* 0x000fe2000800063f */
[----:B------:R-:W1:Y:S01]  /*1210*/  I2F.RP R0, R5 ;  /* 0x0000000500007306 */ /* 0x000e620000209400 */
[----:B------:R-:W-:Y:S01]  /*1220*/  ULDC UR15, c[0x0][0x230] ;  /* 0x00008c00000f7ab9 */ /* 0x000fe20000000800 */
[----:B------:R-:W-:-:S02]  /*1230*/  LOP3.LUT R189, R153, 0x10, RZ, 0x3c, !PT ;  /* 0x0000001099bd7812 */ /* 0x000fc400078e3cff */
[----:B------:R-:W-:Y:S02]  /*1240*/  CS2R R98, SRZ ;  /* 0x0000000000627805 */ /* 0x000fe4000001ff00 */
[----:B------:R-:W-:Y:S02]  /*1250*/  CS2R R100, SRZ ;  /* 0x0000000000647805 */ /* 0x000fe4000001ff00 */
[----:B------:R-:W-:Y:S02]  /*1260*/  CS2R R102, SRZ ;  /* 0x0000000000667805 */ /* 0x000fe4000001ff00 */
[----:B------:R-:W-:Y:S02]  /*1270*/  CS2R R104, SRZ ;  /* 0x0000000000687805 */ /* 0x000fe4000001ff00 */
[----:B------:R-:W-:Y:S01]  /*1280*/  CS2R R106, SRZ ;  /* 0x00000000006a7805 */ /* 0x000fe2000001ff00 */
[----:B0-----:R-:W0:Y:S01]  /*1290*/  MUFU.RCP R10, R10 ;  /* 0x0000000a000a7308 */ /* 0x001e220000001000 */
[----:B------:R-:W-:-:S02]  /*12a0*/  CS2R R108, SRZ ;  /* 0x00000000006c7805 */ /* 0x000fc4000001ff00 */
[----:B------:R-:W-:Y:S02]  /*12b0*/  CS2R R110, SRZ ;  /* 0x00000000006e7805 */ /* 0x000fe4000001ff00 */
[----:B------:R-:W-:Y:S02]  /*12c0*/  CS2R R112, SRZ ;  /* 0x0000000000707805 */ /* 0x000fe4000001ff00 */
[----:B------:R-:W-:Y:S02]  /*12d0*/  CS2R R114, SRZ ;  /* 0x0000000000727805 */ /* 0x000fe4000001ff00 */
[----:B------:R-:W-:Y:S02]  /*12e0*/  CS2R R116, SRZ ;  /* 0x0000000000747805 */ /* 0x000fe4000001ff00 */
[----:B------:R-:W-:Y:S02]  /*12f0*/  CS2R R118, SRZ ;  /* 0x0000000000767805 */ /* 0x000fe4000001ff00 */
[----:B------:R-:W-:Y:S01]  /*1300*/  CS2R R120, SRZ ;  /* 0x0000000000787805 */ /* 0x000fe2000001ff00 */
[----:B-1----:R-:W1:Y:S01]  /*1310*/  MUFU.RCP R0, R0 ;  /* 0x0000000000007308 */ /* 0x002e620000001000 */
[----:B------:R-:W-:-:S02]  /*1320*/  CS2R R122, SRZ ;  /* 0x00000000007a7805 */ /* 0x000fc4000001ff00 */
[----:B------:R-:W-:Y:S02]  /*1330*/  CS2R R124, SRZ ;  /* 0x00000000007c7805 */ /* 0x000fe4000001ff00 */
[----:B------:R-:W-:Y:S02]  /*1340*/  CS2R R126, SRZ ;  /* 0x00000000007e7805 */ /* 0x000fe4000001ff00 */
[----:B------:R-:W-:Y:S02]  /*1350*/  CS2R R128, SRZ ;  /* 0x0000000000807805 */ /* 0x000fe4000001ff00 */
[----:B------:R-:W-:Y:S02]  /*1360*/  CS2R R130, SRZ ;  /* 0x0000000000827805 */ /* 0x000fe4000001ff00 */
[----:B------:R-:W-:Y:S02]  /*1370*/  CS2R R132, SRZ ;  /* 0x0000000000847805 */ /* 0x000fe4000001ff00 */
[----:B------:R-:W-:-:S02]  /*1380*/  CS2R R134, SRZ ;  /* 0x0000000000867805 */ /* 0x000fc4000001ff00 */
[----:B------:R-:W-:Y:S01]  /*1390*/  CS2R R136, SRZ ;  /* 0x0000000000887805 */ /* 0x000fe2000001ff00 */
[----:B0-----:R-:W-:Y:S01]  /*13a0*/  VIADD R9, R10, 0xffffffe ;  /* 0x0ffffffe0a097836 */ /* 0x001fe20000000000 */
[----:B------:R-:W-:Y:S02]  /*13b0*/  CS2R R138, SRZ ;  /* 0x00000000008a7805 */ /* 0x000fe4000001ff00 */
[----:B------:R-:W-:Y:S02]  /*13c0*/  CS2R R140, SRZ ;  /* 0x00000000008c7805 */ /* 0x000fe4000001ff00 */
[----:B------:R-:W-:Y:S02]  /*13d0*/  CS2R R142, SRZ ;  /* 0x00000000008e7805 */ /* 0x000fe4000001ff00 */
[----:B------:R-:W-:Y:S02]  /*13e0*/  CS2R R144, SRZ ;  /* 0x0000000000907805 */ /* 0x000fe4000001ff00 */
[----:B------:R-:W-:Y:S01]  /*13f0*/  CS2R R146, SRZ ;  /* 0x0000000000927805 */ /* 0x000fe2000001ff00 */
[----:B------:R-:W0:Y:S01]  /*1400*/  F2I.FTZ.U32.TRUNC.NTZ R9, R9 ;  /* 0x0000000900097305 */ /* 0x000e22000021f000 */
[----:B------:R-:W-:Y:S01]  /*1410*/  CS2R R148, SRZ ;  /* 0x0000000000947805 */ /* 0x000fe2000001ff00 */
[----:B-1----:R-:W-:Y:S01]  /*1420*/  VIADD R6, R0, 0xffffffe ;  /* 0x0ffffffe00067836 */ /* 0x002fe20000000000 */
[----:B------:R-:W-:Y:S01]  /*1430*/  CS2R R150, SRZ ;  /* 0x0000000000967805 */ /* 0x000fe2000001ff00 */
[----:B------:R-:W-:-:S04]  /*1440*/  UMOV UR19, 0xc0000010 ;  /* 0xc000001000137882 */ /* 0x000fc80000000000 */
[----:B------:R1:W2:Y:S01]  /*1450*/  F2I.FTZ.U32.TRUNC.NTZ R7, R6 ;  /* 0x0000000600077305 */ /* 0x0002a2000021f000 */
[----:B0-----:R-:W-:Y:S02]  /*1460*/  IMAD.MOV R11, RZ, RZ, -R9 ;  /* 0x000000ffff0b7224 */ /* 0x001fe400078e0a09 */
[----:B-1----:R-:W-:Y:S02]  /*1470*/  IMAD.MOV.U32 R6, RZ, RZ, RZ ;  /* 0x000000ffff067224 */ /* 0x002fe400078e00ff */
[----:B------:R-:W-:-:S04]  /*1480*/  IMAD R11, R11, R18, RZ ;  /* 0x000000120b0b7224 */ /* 0x000fc800078e02ff */
[----:B------:R-:W-:Y:S01]  /*1490*/  IMAD.HI.U32 R10, R9, R11, R8 ;  /* 0x0000000b090a7227 */ /* 0x000fe200078e0008 */
[----:B------:R-:W-:-:S03]  /*14a0*/  LEA.HI R8, R12, R4, RZ, 0x1b ;  /* 0x000000040c087211 */ /* 0x000fc600078fd8ff */
[----:B--2---:R-:W-:Y:S01]  /*14b0*/  IMAD.MOV R12, RZ, RZ, -R7 ;  /* 0x000000ffff0c7224 */ /* 0x004fe200078e0a07 */
[----:B------:R-:W-:Y:S01]  /*14c0*/  IABS R96, R8 ;  /* 0x0000000800607213 */ /* 0x000fe20000000000 */
[----:B------:R-:W-:-:S04]  /*14d0*/  IMAD.HI.U32 R10, R10, R13, RZ ;  /* 0x0000000d0a0a7227 */ /* 0x000fc800078e00ff */
[----:B------:R-:W-:Y:S02]  /*14e0*/  VIADD R0, R8, 0xfc ;  /* 0x000000fc08007836 */ /* 0x000fe40000000000 */
[----:B------:R-:W-:Y:S02]  /*14f0*/  IMAD.MOV R11, RZ, RZ, -R10 ;  /* 0x000000ffff0b7224 */ /* 0x000fe400078e0a0a */
[----:B------:R-:W-:Y:S01]  /*1500*/  IMAD R9, R12, R5, RZ ;  /* 0x000000050c097224 */ /* 0x000fe200078e02ff */
[----:B------:R-:W-:Y:S01]  /*1510*/  IABS R14, R0 ;  /* 0x00000000000e7213 */ /* 0x000fe20000000000 */
[----:B------:R-:W-:Y:S01]  /*1520*/  IMAD R13, R18, R11, R13 ;  /* 0x0000000b120d7224 */ /* 0x000fe200078e020d */
[----:B------:R-:W-:Y:S01]  /*1530*/  ISETP.GE.AND P4, PT, R0, RZ, PT ;  /* 0x000000ff0000720c */ /* 0x000fe20003f86270 */
[----:B------:R-:W-:-:S03]  /*1540*/  IMAD.HI.U32 R7, R7, R9, R6 ;  /* 0x0000000907077227 */ /* 0x000fc600078e0006 */
[----:B------:R-:W-:Y:S01]  /*1550*/  ISETP.GT.U32.AND P0, PT, R18, R13, PT ;  /* 0x0000000d1200720c */ /* 0x000fe20003f04070 */
[----:B------:R-:W-:Y:S02]  /*1560*/  IMAD.MOV.U32 R10, RZ, RZ, R14 ;  /* 0x000000ffff0a7224 */ /* 0x000fe400078e000e */
[----:B------:R-:W-:Y:S02]  /*1570*/  VIADD R20, R8, 0xf0 ;  /* 0x000000f008147836 */ /* 0x000fe40000000000 */
[----:B------:R-:W-:-:S03]  /*1580*/  IMAD.HI.U32 R6, R7, R10, RZ ;  /* 0x0000000a07067227 */ /* 0x000fc600078e00ff */
[----:B------:R-:W-:Y:S01]  /*1590*/  IABS R16, R20 ;  /* 0x0000001400107213 */ /* 0x000fe20000000000 */
[----:B------:R-:W-:Y:S02]  /*15a0*/  IMAD.MOV R6, RZ, RZ, -R6 ;  /* 0x000000ffff067224 */ /* 0x000fe400078e0a06 */
[C---:B------:R-:W-:Y:S02]  /*15b0*/  VIADD R19, R8.reuse, 0xf4 ;  /* 0x000000f408137836 */ /* 0x040fe40000000000 */
[----:B------:R-:W-:Y:S02]  /*15c0*/  IMAD R6, R5, R6, R10 ;  /* 0x0000000605067224 */ /* 0x000fe400078e020a */
[----:B------:R-:W-:Y:S01]  /*15d0*/  @!P0 IMAD.IADD R13, R13, 0x1, -R18 ;  /* 0x000000010d0d8824 */ /* 0x000fe200078e0a12 */
[----:B------:R-:W-:Y:S01]  /*15e0*/  IABS R14, R19 ;  /* 0x00000013000e7213 */ /* 0x000fe20000000000 */
[----:B------:R-:W-:Y:S01]  /*15f0*/  VIADD R17, R8, 0xf8 ;  /* 0x000000f808117836 */ /* 0x000fe20000000000 */
[----:B------:R-:W-:Y:S01]  /*1600*/  ISETP.GT.U32.AND P1, PT, R5, R6, PT ;  /* 0x000000060500720c */ /* 0x000fe20003f24070 */
[----:B------:R-:W-:Y:S01]  /*1610*/  IMAD.HI.U32 R10, R7, R16, RZ ;  /* 0x00000010070a7227 */ /* 0x000fe200078e00ff */
[----:B------:R-:W-:-:S02]  /*1620*/  ISETP.GT.U32.AND P3, PT, R18, R13, PT ;  /* 0x0000000d1200720c */ /* 0x000fc40003f64070 */
[----:B------:R-:W-:Y:S01]  /*1630*/  IABS R12, R17 ;  /* 0x00000011000c7213 */ /* 0x000fe20000000000 */
[----:B------:R-:W-:Y:S01]  /*1640*/  IMAD.HI.U32 R9, R7, R14, RZ ;  /* 0x0000000e07097227 */ /* 0x000fe200078e00ff */
[----:B------:R-:W-:-:S03]  /*1650*/  ISETP.GE.AND P0, PT, R22, RZ, PT ;  /* 0x000000ff1600720c */ /* 0x000fc60003f06270 */
[----:B------:R-:W-:Y:S02]  /*1660*/  IMAD.MOV R11, RZ, RZ, -R10 ;  /* 0x000000ffff0b7224 */ /* 0x000fe400078e0a0a */
[----:B------:R-:W-:Y:S02]  /*1670*/  VIADD R21, R8, 0xec ;  /* 0x000000ec08157836 */ /* 0x000fe40000000000 */
[----:B------:R-:W-:-:S03]  /*1680*/  IMAD.HI.U32 R0, R7, R12, RZ ;  /* 0x0000000c07007227 */ /* 0x000fc600078e00ff */
[----:B------:R-:W-:Y:S01]  /*1690*/  IABS R15, R21 ;  /* 0x00000015000f7213 */ /* 0x000fe20000000000 */
[----:B------:R-:W-:Y:S02]  /*16a0*/  IMAD.MOV R9, RZ, RZ, -R9 ;  /* 0x000000ffff097224 */ /* 0x000fe400078e0a09 */
[C---:B------:R-:W-:Y:S02]  /*16b0*/  IMAD R11, R5.reuse, R11, R16 ;  /* 0x0000000b050b7224 */ /* 0x040fe400078e0210 */
[----:B------:R-:W-:Y:S02]  /*16c0*/  IMAD.MOV R0, RZ, RZ, -R0 ;  /* 0x000000ffff007224 */ /* 0x000fe400078e0a00 */
[C---:B------:R-:W-:Y:S02]  /*16d0*/  IMAD R9, R5.reuse, R9, R14 ;  /* 0x0000000905097224 */ /* 0x040fe400078e020e */
[----:B------:R-:W-:Y:S01]  /*16e0*/  @!P1 IMAD.IADD R6, R6, 0x1, -R5 ;  /* 0x0000000106069824 */ /* 0x000fe200078e0a05 */
[----:B------:R-:W-:Y:S01]  /*16f0*/  ISETP.GT.U32.AND P1, PT, R5, R11, PT ;  /* 0x0000000b0500720c */ /* 0x000fe20003f24070 */
[----:B------:R-:W-:Y:S01]  /*1700*/  @!P3 IMAD.IADD R13, R13, 0x1, -R18 ;  /* 0x000000010d0db824 */ /* 0x000fe200078e0a12 */
[C---:B------:R-:W-:Y:S01]  /*1710*/  ISETP.GT.U32.AND P6, PT, R5.reuse, R9, PT ;  /* 0x000000090500720c */ /* 0x040fe20003fc4070 */
[C---:B------:R-:W-:Y:S01]  /*1720*/  IMAD R10, R5.reuse, R0, R12 ;  /* 0x00000000050a7224 */ /* 0x040fe200078e020c */
[----:B------:R-:W-:Y:S01]  /*1730*/  ISETP.GT.U32.AND P5, PT, R5, R6, PT ;  /* 0x000000060500720c */ /* 0x000fe20003fa4070 */
[----:B------:R-:W-:-:S02]  /*1740*/  IMAD.MOV.U32 R14, RZ, RZ, R15 ;  /* 0x000000ffff0e7224 */ /* 0x000fc400078e000f */
[----:B------:R-:W-:Y:S01]  /*1750*/  IMAD.MOV.U32 R0, RZ, RZ, R13 ;  /* 0x000000ffff007224 */ /* 0x000fe200078e000d */
[----:B------:R-:W-:Y:S01]  /*1760*/  ISETP.GT.U32.AND P3, PT, R5, R10, PT ;  /* 0x0000000a0500720c */ /* 0x000fe20003f64070 */
[----:B------:R-:W-:Y:S02]  /*1770*/  VIADD R15, R8, 0xe8 ;  /* 0x000000e8080f7836 */ /* 0x000fe40000000000 */
[----:B------:R-:W-:-:S04]  /*1780*/  IMAD.HI.U32 R12, R7, R14, RZ ;  /* 0x0000000e070c7227 */ /* 0x000fc800078e00ff */
[----:B------:R-:W-:Y:S01]  /*1790*/  @!P0 IMAD.MOV R0, RZ, RZ, -R0 ;  /* 0x000000ffff008224 */ /* 0x000fe200078e0a00 */
[----:B------:R-:W-:Y:S01]  /*17a0*/  @!P2 LOP3.LUT R0, RZ, R2, RZ, 0x33, !PT ;  /* 0x00000002ff00a212 */ /* 0x000fe200078e33ff */
[----:B------:R-:W-:Y:S01]  /*17b0*/  IMAD.MOV R12, RZ, RZ, -R12 ;  /* 0x000000ffff0c7224 */ /* 0x000fe200078e0a0c */
[----:B------:R-:W-:Y:S01]  /*17c0*/  IABS R2, R15 ;  /* 0x0000000f00027213 */ /* 0x000fe20000000000 */
[--C-:B------:R-:W-:Y:S01]  /*17d0*/  @!P1 IMAD.IADD R11, R11, 0x1, -R5.reuse ;  /* 0x000000010b0b9824 */ /* 0x100fe200078e0a05 */
[----:B------:R-:W-:Y:S01]  /*17e0*/  ISETP.GE.AND P0, PT, R17, RZ, PT ;  /* 0x000000ff1100720c */ /* 0x000fe20003f06270 */
[----:B------:R-:W-:Y:S01]  /*17f0*/  IMAD R12, R5, R12, R14 ;  /* 0x0000000c050c7224 */ /* 0x000fe200078e020e */
[----:B------:R-:W-:Y:S01]  /*1800*/  ISETP.GE.AND P2, PT, R19, RZ, PT ;  /* 0x000000ff1300720c */ /* 0x000fe20003f46270 */
[----:B------:R-:W-:Y:S01]  /*1810*/  IMAD.MOV.U32 R14, RZ, RZ, R2 ;  /* 0x000000ffff0e7224 */ /* 0x000fe200078e0002 */
[----:B------:R-:W-:Y:S01]  /*1820*/  ISETP.GE.AND P1, PT, R20, RZ, PT ;  /* 0x000000ff1400720c */ /* 0x000fe20003f26270 */
[--C-:B------:R-:W-:Y:S01]  /*1830*/  @!P6 IMAD.IADD R9, R9, 0x1, -R5.reuse ;  /* 0x000000010909e824 */ /* 0x100fe200078e0a05 */
[----:B------:R-:W-:Y:S01]  /*1840*/  ISETP.GT.U32.AND P6, PT, R5, R11, PT ;  /* 0x0000000b0500720c */ /* 0x000fe20003fc4070 */
[----:B------:R-:W-:-:S02]  /*1850*/  @!P3 IMAD.IADD R10, R10, 0x1, -R5 ;  /* 0x000000010a0ab824 */ /* 0x000fc400078e0a05 */
[----:B------:R-:W-:Y:S01]  /*1860*/  @!P5 IMAD.IADD R6, R6, 0x1, -R5 ;  /* 0x000000010606d824 */ /* 0x000fe200078e0a05 */
[----:B------:R-:W-:Y:S01]  /*1870*/  ISETP.GT.U32.AND P5, PT, R5, R9, PT ;  /* 0x000000090500720c */ /* 0x000fe20003fa4070 */
[----:B------:R-:W-:Y:S01]  /*1880*/  IMAD.HI.U32 R13, R7, R14, RZ ;  /* 0x0000000e070d7227 */ /* 0x000fe200078e00ff */
[----:B------:R-:W-:-:S03]  /*1890*/  ISETP.GT.U32.AND P3, PT, R5, R10, PT ;  /* 0x0000000a0500720c */ /* 0x000fc60003f64070 */
[----:B------:R-:W-:Y:S02]  /*18a0*/  IMAD.MOV.U32 R2, RZ, RZ, R6 ;  /* 0x000000ffff027224 */ /* 0x000fe400078e0006 */
[----:B------:R-:W-:Y:S02]  /*18b0*/  IMAD.MOV R13, RZ, RZ, -R13 ;  /* 0x000000ffff0d7224 */ /* 0x000fe400078e0a0d */
[----:B------:R-:W-:Y:S01]  /*18c0*/  @!P4 IMAD.MOV R2, RZ, RZ, -R2 ;  /* 0x000000ffff02c224 */ /* 0x000fe200078e0a02 */
[C---:B------:R-:W-:Y:S01]  /*18d0*/  ISETP.GT.U32.AND P4, PT, R5.reuse, R12, PT ;  /* 0x0000000c0500720c */ /* 0x040fe20003f84070 */
[----:B------:R-:W-:Y:S02]  /*18e0*/  IMAD R14, R5, R13, R14 ;  /* 0x0000000d050e7224 */ /* 0x000fe400078e020e */
[--C-:B------:R-:W-:Y:S02]  /*18f0*/  @!P6 IMAD.IADD R11, R11, 0x1, -R5.reuse ;  /* 0x000000010b0be824 */ /* 0x100fe400078e0a05 */
[----:B------:R-:W-:Y:S01]  /*1900*/  VIADD R17, R8, 0xe4 ;  /* 0x000000e408117836 */ /* 0x000fe20000000000 */
[----:B------:R-:W-:Y:S01]  /*1910*/  ISETP.GT.U32.AND P6, PT, R5, R14, PT ;  /* 0x0000000e0500720c */ /* 0x000fe20003fc4070 */
[----:B------:R-:W-:Y:S01]  /*1920*/  @!P3 IMAD.IADD R10, R10, 0x1, -R5 ;  /* 0x000000010a0ab824 */ /* 0x000fe200078e0a05 */
[----:B------:R-:W-:Y:S01]  /*1930*/  ISETP.GE.AND P3, PT, R21, RZ, PT ;  /* 0x000000ff1500720c */ /* 0x000fe20003f66270 */
[----:B------:R-:W-:Y:S01]  /*1940*/  VIADD R19, R8, 0xe0 ;  /* 0x000000e008137836 */ /* 0x000fe20000000000 */
[----:B------:R-:W-:Y:S01]  /*1950*/  IABS R16, R17 ;  /* 0x0000001100107213 */ /* 0x000fe20000000000 */
[----:B------:R-:W-:-:S02]  /*1960*/  IMAD.MOV.U32 R6, RZ, RZ, R10 ;  /* 0x000000ffff067224 */ /* 0x000fc400078e000a */
[----:B------:R-:W-:Y:S01]  /*1970*/  @!P4 IMAD.IADD R12, R12, 0x1, -R5 ;  /* 0x000000010c0cc824 */ /* 0x000fe200078e0a05 */
[----:B------:R-:W-:Y:S01]  /*1980*/  IABS R18, R19 ;  /* 0x0000001300127213 */ /* 0x000fe20000000000 */
[----:B------:R-:W-:Y:S01]  /*1990*/  @!P0 IMAD.MOV R6, RZ, RZ, -R6 ;  /* 0x000000ffff068224 */ /* 0x000fe200078e0a06 */
[----:B------:R-:W-:Y:S01]  /*19a0*/  ISETP.GE.AND P4, PT, R17, RZ, PT ;  /* 0x000000ff1100720c */ /* 0x000fe20003f86270 */
[----:B------:R-:W-:Y:S01]  /*19b0*/  IMAD.HI.U32 R13, R7, R16, RZ ;  /* 0x00000010070d7227 */ /* 0x000fe200078e00ff */
[----:B------:R-:W-:-:S03]  /*19c0*/  ISETP.GT.U32.AND P0, PT, R5, R12, PT ;  /* 0x0000000c0500720c */ /* 0x000fc60003f04070 */
[----:B------:R-:W-:Y:S02]  /*19d0*/  @!P6 IMAD.IADD R14, R14, 0x1, -R5 ;  /* 0x000000010e0ee824 */ /* 0x000fe400078e0a05 */
[----:B------:R-:W-:Y:S02]  /*19e0*/  IMAD.MOV R13, RZ, RZ, -R13 ;  /* 0x000000ffff0d7224 */ /* 0x000fe400078e0a0d */
[----:B------:R-:W-:Y:S01]  /*19f0*/  IMAD.HI.U32 R10, R7, R18, RZ ;  /* 0x00000012070a7227 */ /* 0x000fe200078e00ff */
[----:B------:R-:W-:-:S03]  /*1a00*/  ISETP.GT.U32.AND P6, PT, R5, R14, PT ;  /* 0x0000000e0500720c */ /* 0x000fc60003fc4070 */
[C---:B------:R-:W-:Y:S02]  /*1a10*/  IMAD R16, R5.reuse, R13, R16 ;  /* 0x0000000d05107224 */ /* 0x040fe400078e0210 */
[----:B------:R-:W-:Y:S02]  /*1a20*/  IMAD.MOV R10, RZ, RZ, -R10 ;  /* 0x000000ffff0a7224 */ /* 0x000fe400078e0a0a */
[--C-:B------:R-:W-:Y:S01]  /*1a30*/  @!P0 IMAD.IADD R12, R12, 0x1, -R5.reuse ;  /* 0x000000010c0c8824 */ /* 0x100fe200078e0a05 */
[C---:B------:R-:W-:Y:S01]  /*1a40*/  ISETP.GT.U32.AND P0, PT, R5.reuse, R16, PT ;  /* 0x000000100500720c */ /* 0x040fe20003f04070 */
[C---:B------:R-:W-:Y:S02]  /*1a50*/  IMAD R13, R5.reuse, R10, R18 ;  /* 0x0000000a050d7224 */ /* 0x040fe400078e0212 */
[----:B------:R-:W-:Y:S02]  /*1a60*/  VIADD R25, R8, 0xd4 ;  /* 0x000000d408197836 */ /* 0x000fe40000000000 */
[----:B------:R-:W-:Y:S01]  /*1a70*/  @!P6 IMAD.IADD R14, R14, 0x1, -R5 ;  /* 0x000000010e0ee824 */ /* 0x000fe200078e0a05 */
[----:B------:R-:W-:Y:S01]  /*1a80*/  ISETP.GT.U32.AND P6, PT, R5, R13, PT ;  /* 0x0000000d0500720c */ /* 0x000fe20003fc4070 */
[C---:B------:R-:W-:Y:S01]  /*1a90*/  VIADD R21, R8.reuse, 0xdc ;  /* 0x000000dc08157836 */ /* 0x040fe20000000000 */
[----:B------:R-:W-:Y:S01]  /*1aa0*/  IABS R24, R25 ;  /* 0x0000001900187213 */ /* 0x000fe20000000000 */
[----:B------:R-:W-:-:S02]  /*1ab0*/  VIADD R23, R8, 0xd8 ;  /* 0x000000d808177836 */ /* 0x000fc40000000000 */
[--C-:B------:R-:W-:Y:S01]  /*1ac0*/  @!P5 IMAD.IADD R9, R9, 0x1, -R5.reuse ;  /* 0x000000010909d824 */ /* 0x100fe200078e0a05 */
[----:B------:R-:W-:Y:S01]  /*1ad0*/  IABS R20, R21 ;  /* 0x0000001500147213 */ /* 0x000fe20000000000 */
[--C-:B------:R-:W-:Y:S01]  /*1ae0*/  @!P0 IMAD.IADD R16, R16, 0x1, -R5.reuse ;  /* 0x0000000110108824 */ /* 0x100fe200078e0a05 */
[----:B----4-:R-:W-:Y:S01]  /*1af0*/  IABS R22, R23 ;  /* 0x0000001700167213 */ /* 0x010fe20000000000 */
[----:B------:R-:W-:Y:S01]  /*1b00*/  IMAD.HI.U32 R17, R7, R24, RZ ;  /* 0x0000001807117227 */ /* 0x000fe200078e00ff */
[----:B------:R-:W-:Y:S02]  /*1b10*/  ISETP.GE.AND P5, PT, R15, RZ, PT ;  /* 0x000000ff0f00720c */ /* 0x000fe40003fa6270 */
[----:B------:R-:W-:Y:S01]  /*1b20*/  ISETP.GE.AND P0, PT, R19, RZ, PT ;  /* 0x000000ff1300720c */ /* 0x000fe20003f06270 */
[----:B------:R-:W-:Y:S01]  /*1b30*/  @!P6 IMAD.IADD R13, R13, 0x1, -R5 ;  /* 0x000000010d0de824 */ /* 0x000fe200078e0a05 */
[----:B------:R-:W-:Y:S01]  /*1b40*/  ISETP.GT.U32.AND P6, PT, R5, R16, PT ;  /* 0x000000100500720c */ /* 0x000fe20003fc4070 */
[----:B------:R-:W-:-:S02]  /*1b50*/  IMAD.MOV R17, RZ, RZ, -R17 ;  /* 0x000000ffff117224 */ /* 0x000fc400078e0a11 */
[----:B------:R-:W-:-:S04]  /*1b60*/  IMAD.HI.U32 R10, R7, R20, RZ ;  /* 0x00000014070a7227 */ /* 0x000fc800078e00ff */
[----:B------:R-:W-:Y:S02]  /*1b70*/  IMAD R17, R5, R17, R24 ;  /* 0x0000001105117224 */ /* 0x000fe400078e0218 */
[----:B------:R-:W-:Y:S02]  /*1b80*/  VIADD R26, R8, 0xd0 ;  /* 0x000000d0081a7836 */ /* 0x000fe40000000000 */
[----:B------:R-:W-:-:S04]  /*1b90*/  IMAD.HI.U32 R15, R7, R22, RZ ;  /* 0x00000016070f7227 */ /* 0x000fc800078e00ff */
[----:B------:R-:W-:Y:S02]  /*1ba0*/  IMAD.MOV R10, RZ, RZ, -R10 ;  /* 0x000000ffff0a7224 */ /* 0x000fe400078e0a0a */
[----:B------:R-:W-:Y:S01]  /*1bb0*/  @!P6 IMAD.IADD R16, R16, 0x1, -R5 ;  /* 0x000000011010e824 */ /* 0x000fe200078e0a05 */
[C---:B------:R-:W-:Y:S01]  /*1bc0*/  ISETP.GT.U32.AND P6, PT, R5.reuse, R17, PT ;  /* 0x000000110500720c */ /* 0x040fe20003fc4070 */
[----:B------:R-:W-:Y:S02]  /*1bd0*/  IMAD.MOV R15, RZ, RZ, -R15 ;  /* 0x000000ffff0f7224 */ /* 0x000fe400078e0a0f */
[C---:B------:R-:W-:Y:S01]  /*1be0*/  IMAD R18, R5.reuse, R10, R20 ;  /* 0x0000000a05127224 */ /* 0x040fe200078e0214 */
[----:B------:R-:W-:Y:S01]  /*1bf0*/  IABS R20, R26 ;  /* 0x0000001a00147213 */ /* 0x000fe20000000000 */
[----:B------:R-:W-:Y:S02]  /*1c00*/  IMAD R15, R5, R15, R22 ;  /* 0x0000000f050f7224 */ /* 0x000fe400078e0216 */
[----:B------:R-:W-:-:S02]  /*1c10*/  IMAD.MOV.U32 R10, RZ, RZ, R14 ;  /* 0x000000ffff0a7224 */ /* 0x000fc400078e000e */
[----:B------:R-:W-:Y:S02]  /*1c20*/  VIADD R24, R8, 0xcc ;  /* 0x000000cc08187836 */ /* 0x000fe40000000000 */
[----:B------:R-:W-:-:S04]  /*1c30*/  IMAD.HI.U32 R14, R7, R20, RZ ;  /* 0x00000014070e7227 */ /* 0x000fc800078e00ff */
[----:B------:R-:W-:Y:S01]  /*1c40*/  @!P3 IMAD.MOV R12, RZ, RZ, -R12 ;  /* 0x000000ffff0cb224 */ /* 0x000fe200078e0a0c */
[----:B------:R-:W-:Y:S01]  /*1c50*/  ISETP.GT.U32.AND P3, PT, R5, R15, PT ;  /* 0x0000000f0500720c */ /* 0x000fe20003f64070 */
[----:B------:R-:W-:Y:S01]  /*1c60*/  @!P5 IMAD.MOV R10, RZ, RZ, -R10 ;  /* 0x000000ffff0ad224 */ /* 0x000fe200078e0a0a */
[----:B------:R-:W-:Y:S01]  /*1c70*/  ISETP.GE.AND P5, PT, R21, RZ, PT ;  /* 0x000000ff1500720c */ /* 0x000fe20003fa6270 */
[----:B------:R-:W-:Y:S01]  /*1c80*/  @!P2 IMAD.MOV R9, RZ, RZ, -R9 ;  /* 0x000000ffff09a224 */ /* 0x000fe200078e0a09 */
[C---:B------:R-:W-:Y:S01]  /*1c90*/  ISETP.GT.U32.AND P2, PT, R5.reuse, R13, PT ;  /* 0x0000000d0500720c */ /* 0x040fe20003f44070 */
[----:B------:R-:W-:Y:S01]  /*1ca0*/  @!P1 IMAD.MOV R11, RZ, RZ, -R11 ;  /* 0x000000ffff0b9224 */ /* 0x000fe200078e0a0b */
[----:B------:R-:W-:Y:S01]  /*1cb0*/  IABS R21, R24 ;  /* 0x0000001800157213 */ /* 0x000fe20000000000 */
[----:B------:R-:W-:Y:S01]  /*1cc0*/  IMAD.MOV R14, RZ, RZ, -R14 ;  /* 0x000000ffff0e7224 */ /* 0x000fe200078e0a0e */
[----:B------:R-:W-:Y:S01]  /*1cd0*/  ISETP.GT.U32.AND P1, PT, R5, R18, PT ;  /* 0x000000120500720c */ /* 0x000fe20003f24070 */
[----:B------:R-:W-:-:S02]  /*1ce0*/  @!P6 IMAD.IADD R17, R17, 0x1, -R5 ;  /* 0x000000011111e824 */ /* 0x000fc400078e0a05 */
[C---:B------:R-:W-:Y:S02]  /*1cf0*/  IMAD R19, R5.reuse, R14, R20 ;  /* 0x0000000e05137224 */ /* 0x040fe400078e0214 */
[----:B------:R-:W-:Y:S01]  /*1d00*/  IMAD.MOV.U32 R20, RZ, RZ, R21 ;  /* 0x000000ffff147224 */ /* 0x000fe200078e0015 */
[----:B------:R-:W-:Y:S01]  /*1d10*/  ISETP.GT.U32.AND P6, PT, R5, R17, PT ;  /* 0x000000110500720c */ /* 0x000fe20003fc4070 */
[----:B------:R-:W-:Y:S02]  /*1d20*/  IMAD.MOV.U32 R14, RZ, RZ, R16 ;  /* 0x000000ffff0e7224 */ /* 0x000fe400078e0010 */
[----:B------:R-:W-:-:S04]  /*1d30*/  IMAD.HI.U32 R16, R7, R20, RZ ;  /* 0x0000001407107227 */ /* 0x000fc800078e00ff */
[--C-:B------:R-:W-:Y:S02]  /*1d40*/  @!P3 IMAD.IADD R15, R15, 0x1, -R5.reuse ;  /* 0x000000010f0fb824 */ /* 0x100fe400078e0a05 */
[--C-:B------:R-:W-:Y:S01]  /*1d50*/  @!P2 IMAD.IADD R13, R13, 0x1, -R5.reuse ;  /* 0x000000010d0da824 */ /* 0x100fe200078e0a05 */
[----:B------:R-:W-:Y:S01]  /*1d60*/  ISETP.GE.AND P2, PT, R23, RZ, PT ;  /* 0x000000ff1700720c */ /* 0x000fe20003f46270 */
[----:B------:R-:W-:Y:S02]  /*1d70*/  IMAD.MOV R16, RZ, RZ, -R16 ;  /* 0x000000ffff107224 */ /* 0x000fe400078e0a10 */
[----:B------:R-:W-:Y:S01]  /*1d80*/  @!P1 IMAD.IADD R18, R18, 0x1, -R5 ;  /* 0x0000000112129824 */ /* 0x000fe200078e0a05 */
[----:B------:R-:W-:Y:S01]  /*1d90*/  ISETP.GE.AND P1, PT, R25, RZ, PT ;  /* 0x000000ff1900720c */ /* 0x000fe20003f26270 */
[----:B------:R-:W-:Y:S01]  /*1da0*/  @!P4 IMAD.MOV R14, RZ, RZ, -R14 ;  /* 0x000000ffff0ec224 */ /* 0x000fe200078e0a0e */
[C---:B------:R-:W-:Y:S01]  /*1db0*/  ISETP.GT.U32.AND P4, PT, R5.reuse, R15, PT ;  /* 0x0000000f0500720c */ /* 0x040fe20003f84070 */
[----:B------:R-:W-:Y:S01]  /*1dc0*/  VIADD R21, R8, 0xc8 ;  /* 0x000000c808157836 */ /* 0x000fe20000000000 */
[C---:B------:R-:W-:Y:S01]  /*1dd0*/  ISETP.GT.U32.AND P3, PT, R5.reuse, R18, PT ;  /* 0x000000120500720c */ /* 0x040fe20003f64070 */
[----:B------:R-:W-:Y:S01]  /*1de0*/  @!P0 IMAD.MOV R13, RZ, RZ, -R13 ;  /* 0x000000ffff0d8224 */ /* 0x000fe200078e0a0d */
[C---:B------:R-:W-:Y:S01]  /*1df0*/  ISETP.GT.U32.AND P0, PT, R5.reuse, R19, PT ;  /* 0x000000130500720c */ /* 0x040fe20003f04070 */
[----:B------:R-:W-:Y:S01]  /*1e00*/  IMAD R20, R5, R16, R20 ;  /* 0x0000001005147224 */ /* 0x000fe200078e0214 */
[----:B------:R-:W-:Y:S01]  /*1e10*/  IABS R22, R21 ;  /* 0x0000001500167213 */ /* 0x000fe20000000000 */
[----:B------:R-:W-:-:S02]  /*1e20*/  @!P6 IMAD.IADD R17, R17, 0x1, -R5 ;  /* 0x000000011111e824 */ /* 0x000fc400078e0a05 */
[----:B------:R-:W-:Y:S01]  /*1e30*/  VIADD R23, R8, 0xc4 ;  /* 0x000000c408177836 */ /* 0x000fe20000000000 */
[----:B------:R-:W-:Y:S01]  /*1e40*/  ISETP.GT.U32.AND P6, PT, R5, R20, PT ;  /* 0x000000140500720c */ /* 0x000fe20003fc4070 */
[----:B------:R-:W-:-:S04]  /*1e50*/  IMAD.HI.U32 R16, R7, R22, RZ ;  /* 0x0000001607107227 */ /* 0x000fc800078e00ff */
[--C-:B------:R-:W-:Y:S01]  /*1e60*/  @!P4 IMAD.IADD R15, R15, 0x1, -R5.reuse ;  /* 0x000000010f0fc824 */ /* 0x100fe200078e0a05 */
[----:B------:R-:W-:Y:S01]  /*1e70*/  ISETP.GE.AND P4, PT, R24, RZ, PT ;  /* 0x000000ff1800720c */ /* 0x000fe20003f86270 */
[----:B------:R-:W-:Y:S01]  /*1e80*/  IMAD.MOV R16, RZ, RZ, -R16 ;  /* 0x000000ffff107224 */ /* 0x000fe200078e0a10 */
[----:B------:R-:W-:Y:S01]  /*1e90*/  IABS R24, R23 ;  /* 0x0000001700187213 */ /* 0x000fe20000000000 */
[--C-:B------:R-:W-:Y:S01]  /*1ea0*/  @!P0 IMAD.IADD R19, R19, 0x1, -R5.reuse ;  /* 0x0000000113138824 */ /* 0x100fe200078e0a05 */
[----:B------:R-:W-:Y:S01]  /*1eb0*/  ISETP.GE.AND P0, PT, R21, RZ, PT ;  /* 0x000000ff1500720c */ /* 0x000fe20003f06270 */
[--C-:B------:R-:W-:Y:S01]  /*1ec0*/  @!P3 IMAD.IADD R18, R18, 0x1, -R5.reuse ;  /* 0x000000011212b824 */ /* 0x100fe200078e0a05 */
[----:B------:R-:W-:Y:S01]  /*1ed0*/  ISETP.GE.AND P3, PT, R26, RZ, PT ;  /* 0x000000ff1a00720c */ /* 0x000fe20003f66270 */
[C---:B------:R-:W-:Y:S02]  /*1ee0*/  IMAD R21, R5.reuse, R16, R22 ;  /* 0x0000001005157224 */ /* 0x040fe400078e0216 */
[----:B------:R-:W-:Y:S01]  /*1ef0*/  @!P6 IMAD.IADD R20, R20, 0x1, -R5 ;  /* 0x000000011414e824 */ /* 0x000fe200078e0a05 */
[----:B------:R-:W-:Y:S01]  /*1f00*/  ISETP.GT.U32.AND P6, PT, R5, R19, PT ;  /* 0x000000130500720c */ /* 0x000fe20003fc4070 */
[----:B------:R-:W-:-:S02]  /*1f10*/  IMAD.MOV.U32 R16, RZ, RZ, R18 ;  /* 0x000000ffff107224 */ /* 0x000fc400078e0012 */
[----:B------:R-:W-:-:S04]  /*1f20*/  IMAD.HI.U32 R18, R7, R24, RZ ;  /* 0x0000001807127227 */ /* 0x000fc800078e00ff */
[----:B------:R-:W-:Y:S02]  /*1f30*/  IMAD.MOV R18, RZ, RZ, -R18 ;  /* 0x000000ffff127224 */ /* 0x000fe400078e0a12 */
[----:B------:R-:W-:Y:S01]  /*1f40*/  @!P2 IMAD.MOV R15, RZ, RZ, -R15 ;  /* 0x000000ffff0fa224 */ /* 0x000fe200078e0a0f */
[C---:B------:R-:W-:Y:S01]  /*1f50*/  ISETP.GT.U32.AND P2, PT, R5.reuse, R21, PT ;  /* 0x000000150500720c */ /* 0x040fe20003f44070 */
[C---:B------:R-:W-:Y:S02]  /*1f60*/  IMAD R22, R5.reuse, R18, R24 ;  /* 0x0000001205167224 */ /* 0x040fe400078e0218 */
[C---:B------:R-:W-:Y:S02]  /*1f70*/  VIADD R25, R8.reuse, 0xc0 ;  /* 0x000000c008197836 */ /* 0x040fe40000000000 */
[----:B------:R-:W-:Y:S01]  /*1f80*/  @!P5 IMAD.MOV R16, RZ, RZ, -R16 ;  /* 0x000000ffff10d224 */ /* 0x000fe200078e0a10 */
[----:B------:R-:W-:Y:S01]  /*1f90*/  ISETP.GT.U32.AND P5, PT, R5, R20, PT ;  /* 0x000000140500720c */ /* 0x000fe20003fa4070 */
[----:B------:R-:W-:Y:S01]  /*1fa0*/  @!P6 IMAD.IADD R19, R19, 0x1, -R5 ;  /* 0x000000011313e824 */ /* 0x000fe200078e0a05 */
[----:B------:R-:W-:Y:S01]  /*1fb0*/  ISETP.GT.U32.AND P6, PT, R5, R22, PT ;  /* 0x000000160500720c */ /* 0x000fe20003fc4070 */
[----:B------:R-:W-:Y:S01]  /*1fc0*/  VIADD R27, R8, 0xbc ;  /* 0x000000bc081b7836 */ /* 0x000fe20000000000 */
[----:B------:R-:W-:Y:S01]  /*1fd0*/  IABS R26, R25 ;  /* 0x00000019001a7213 */ /* 0x000fe20000000000 */
[----:B------:R-:W-:Y:S01]  /*1fe0*/  @!P1 IMAD.MOV R17, RZ, RZ, -R17 ;  /* 0x000000ffff119224 */ /* 0x000fe200078e0a11 */
[----:B------:R-:W-:Y:S01]  /*1ff0*/  ISETP.GE.AND P1, PT, R23, RZ, PT ;  /* 0x000000ff1700720c */ /* 0x000fe20003f26270 */
[----:B------:R-:W-:Y:S01]  /*2000*/  @!P2 IMAD.IADD R21, R21, 0x1, -R5 ;  /* 0x000000011515a824 */ /* 0x000fe200078e0a05 */
[----:B------:R-:W-:Y:S01]  /*2010*/  IABS R28, R27 ;  /* 0x0000001b001c7213 */ /* 0x000fe20000000000 */
[----:B------:R-:W-:Y:S01]  /*2020*/  IMAD.HI.U32 R18, R7, R26, RZ ;  /* 0x0000001a07127227 */ /* 0x000fe200078e00ff */
[----:B------:R-:W-:-:S03]  /*2030*/  ISETP.GE.AND P2, PT, R27, RZ, PT ;  /* 0x000000ff1b00720c */ /* 0x000fc60003f46270 */
[----:B------:R-:W-:Y:S02]  /*2040*/  IMAD.MOV R18, RZ, RZ, -R18 ;  /* 0x000000ffff127224 */ /* 0x000fe400078e0a12 */
[--C-:B------:R-:W-:Y:S01]  /*2050*/  @!P5 IMAD.IADD R20, R20, 0x1, -R5.reuse ;  /* 0x000000011414d824 */ /* 0x100fe200078e0a05 */
[----:B------:R-:W-:Y:S01]  /*2060*/  ISETP.GE.AND P5, PT, R25, RZ, PT ;  /* 0x000000ff1900720c */ /* 0x000fe20003fa6270 */
[----:B------:R-:W-:Y:S01]  /*2070*/  @!P6 IMAD.IADD R22, R22, 0x1, -R5 ;  /* 0x000000011616e824 */ /* 0x000fe200078e0a05 */
[----:B------:R-:W-:Y:S01]  /*2080*/  ISETP.GT.U32.AND P6, PT, R5, R21, PT ;  /* 0x000000150500720c */ /* 0x000fe20003fc4070 */
[----:B------:R-:W-:-:S04]  /*2090*/  IMAD.HI.U32 R23, R7, R28, RZ ;  /* 0x0000001c07177227 */ /* 0x000fc800078e00ff */
[C---:B------:R-:W-:Y:S02]  /*20a0*/  IMAD R24, R5.reuse, R18, R26 ;  /* 0x0000001205187224 */ /* 0x040fe400078e021a */
[----:B------:R-:W-:Y:S02]  /*20b0*/  IMAD.MOV.U32 R18, RZ, RZ, R20 ;  /* 0x000000ffff127224 */ /* 0x000fe400078e0014 */
[----:B------:R-:W-:Y:S02]  /*20c0*/  IMAD.MOV R23, RZ, RZ, -R23 ;  /* 0x000000ffff177224 */ /* 0x000fe400078e0a17 */
[----:B------:R-:W-:Y:S01]  /*20d0*/  @!P4 IMAD.MOV R18, RZ, RZ, -R18 ;  /* 0x000000ffff12c224 */ /* 0x000fe200078e0a12 */
[C---:B------:R-:W-:Y:S01]  /*20e0*/  ISETP.GT.U32.AND P4, PT, R5.reuse, R24, PT ;  /* 0x000000180500720c */ /* 0x040fe20003f84070 */
[----:B------:R-:W-:Y:S02]  /*20f0*/  VIADD R25, R8, 0xb8 ;  /* 0x000000b808197836 */ /* 0x000fe40000000000 */
[----:B------:R-:W-:-:S02]  /*2100*/  IMAD R23, R5, R23, R28 ;  /* 0x0000001705177224 */ /* 0x000fc400078e021c */
[----:B------:R-:W-:Y:S01]  /*2110*/  @!P3 IMAD.MOV R19, RZ, RZ, -R19 ;  /* 0x000000ffff13b224 */ /* 0x000fe200078e0a13 */
[----:B------:R-:W-:Y:S01]  /*2120*/  ISETP.GT.U32.AND P3, PT, R5, R22, PT ;  /* 0x000000160500720c */ /* 0x000fe20003f64070 */
[----:B------:R-:W-:Y:S01]  /*2130*/  @!P6 IMAD.IADD R21, R21, 0x1, -R5 ;  /* 0x000000011515e824 */ /* 0x000fe200078e0a05 */
[----:B------:R-:W-:Y:S01]  /*2140*/  IABS R26, R25 ;  /* 0x00000019001a7213 */ /* 0x000fe20000000000 */
[----:B------:R-:W-:Y:S01]  /*2150*/  VIADD R29, R8, 0xb4 ;  /* 0x000000b4081d7836 */ /* 0x000fe20000000000 */
[----:B------:R-:W-:Y:S01]  /*2160*/  ISETP.GT.U32.AND P6, PT, R5, R23, PT ;  /* 0x000000170500720c */ /* 0x000fe20003fc4070 */
[----:B------:R-:W-:Y:S02]  /*2170*/  @!P0 IMAD.MOV R21, RZ, RZ, -R21 ;  /* 0x000000ffff158224 */ /* 0x000fe400078e0a15 */
[----:B------:R-:W-:Y:S01]  /*2180*/  IMAD.HI.U32 R20, R7, R26, RZ ;  /* 0x0000001a07147227 */ /* 0x000fe200078e00ff */
[----:B------:R-:W-:-:S03]  /*2190*/  IABS R30, R29 ;  /* 0x0000001d001e7213 */ /* 0x000fc60000000000 */
[--C-:B------:R-:W-:Y:S02]  /*21a0*/  @!P4 IMAD.IADD R24, R24, 0x1, -R5.reuse ;  /* 0x000000011818c824 */ /* 0x100fe400078e0a05 */
[----:B------:R-:W-:Y:S02]  /*21b0*/  IMAD.MOV R20, RZ, RZ, -R20 ;  /* 0x000000ffff147224 */ /* 0x000fe400078e0a14 */
[----:B------:R-:W-:Y:S01]  /*21c0*/  @!P3 IMAD.IADD R22, R22, 0x1, -R5 ;  /* 0x000000011616b824 */ /* 0x000fe200078e0a05 */
[----:B------:R-:W-:Y:S01]  /*21d0*/  ISETP.GE.AND P3, PT, R25, RZ, PT ;  /* 0x000000ff1900720c */ /* 0x000fe20003f66270 */
[C---:B------:R-:W-:Y:S01]  /*21e0*/  IMAD R26, R5.reuse, R20, R26 ;  /* 0x00000014051a7224 */ /* 0x040fe200078e021a */
[----:B------:R-:W-:Y:S01]  /*21f0*/  ISETP.GT.U32.AND P0, PT, R5, R24, PT ;  /* 0x000000180500720c */ /* 0x000fe20003f04070 */
[----:B------:R-:W-:Y:S02]  /*2200*/  VIADD R31, R8, 0xb0 ;  /* 0x000000b0081f7836 */ /* 0x000fe40000000000 */
[----:B------:R-:W-:Y:S01]  /*2210*/  IMAD.HI.U32 R25, R7, R30, RZ ;  /* 0x0000001e07197227 */ /* 0x000fe200078e00ff */
[----:B------:R-:W-:-:S02]  /*2220*/  ISETP.GT.U32.AND P4, PT, R5, R26, PT ;  /* 0x0000001a0500720c */ /* 0x000fc40003f84070 */
[----:B------:R-:W-:Y:S01]  /*2230*/  IABS R32, R31 ;  /* 0x0000001f00207213 */ /* 0x000fe20000000000 */
[----:B------:R-:W-:Y:S02]  /*2240*/  VIADD R33, R8, 0xac ;  /* 0x000000ac08217836 */ /* 0x000fe40000000000 */
[----:B------:R-:W-:Y:S02]  /*2250*/  @!P6 IMAD.IADD R23, R23, 0x1, -R5 ;  /* 0x000000011717e824 */ /* 0x000fe400078e0a05 */
[----:B------:R-:W-:Y:S01]  /*2260*/  IMAD.MOV R25, RZ, RZ, -R25 ;  /* 0x000000ffff197224 */ /* 0x000fe200078e0a19 */
[----:B------:R-:W-:Y:S01]  /*2270*/  IABS R34, R33 ;  /* 0x0000002100227213 */ /* 0x000fe20000000000 */
[----:B------:R-:W-:Y:S01]  /*2280*/  IMAD.HI.U32 R27, R7, R32, RZ ;  /* 0x00000020071b7227 */ /* 0x000fe200078e00ff */
[----:B------:R-:W-:-:S03]  /*2290*/  ISETP.GT.U32.AND P6, PT, R5, R23, PT ;  /* 0x000000170500720c */ /* 0x000fc60003fc4070 */
[----:B------:R-:W-:Y:S02]  /*22a0*/  IMAD R25, R5, R25, R30 ;  /* 0x0000001905197224 */ /* 0x000fe400078e021e */
[----:B------:R-:W-:-:S04]  /*22b0*/  IMAD.HI.U32 R28, R7, R34, RZ ;  /* 0x00000022071c7227 */ /* 0x000fc800078e00ff */
[----:B------:R-:W-:Y:S01]  /*22c0*/  @!P0 IMAD.IADD R24, R24, 0x1, -R5 ;  /* 0x0000000118188824 */ /* 0x000fe200078e0a05 */
[C---:B------:R-:W-:Y:S01]  /*22d0*/  ISETP.GT.U32.AND P0, PT, R5.reuse, R25, PT ;  /* 0x000000190500720c */ /* 0x040fe20003f04070 */
[----:B------:R-:W-:Y:S02]  /*22e0*/  IMAD.MOV.U32 R20, RZ, RZ, R22 ;  /* 0x000000ffff147224 */ /* 0x000fe400078e0016 */
[----:B------:R-:W-:Y:S02]  /*22f0*/  IMAD.MOV R27, RZ, RZ, -R27 ;  /* 0x000000ffff1b7224 */ /* 0x000fe400078e0a1b */
[----:B------:R-:W-:Y:S02]  /*2300*/  IMAD.MOV R22, RZ, RZ, -R28 ;  /* 0x000000ffff167224 */ /* 0x000fe400078e0a1c */
[----:B------:R-:W-:Y:S02]  /*2310*/  @!P4 IMAD.IADD R26, R26, 0x1, -R5 ;  /* 0x000000011a1ac824 */ /* 0x000fe400078e0a05 */
[----:B------:R-:W-:-:S02]  /*2320*/  IMAD R28, R5, R27, R32 ;  /* 0x0000001b051c7224 */ /* 0x000fc400078e0220 */
[----:B------:R-:W-:Y:S01]  /*2330*/  @!P1 IMAD.MOV R20, RZ, RZ, -R20 ;  /* 0x000000ffff149224 */ /* 0x000fe200078e0a14 */
[----:B------:R-:W-:Y:S01]  /*2340*/  ISETP.GE.AND P1, PT, R29, RZ, PT ;  /* 0x000000ff1d00720c */ /* 0x000fe20003f26270 */
[C---:B------:R-:W-:Y:S01]  /*2350*/  IMAD R27, R5.reuse, R22, R34 ;  /* 0x00000016051b7224 */ /* 0x040fe200078e0222 */
[----:B------:R-:W-:Y:S01]  /*2360*/  ISETP.GT.U32.AND P4, PT, R5, R26, PT ;  /* 0x0000001a0500720c */ /* 0x000fe20003f84070 */
[----:B------:R-:W-:Y:S01]  /*2370*/  @!P6 IMAD.IADD R23, R23, 0x1, -R5 ;  /* 0x000000011717e824 */ /* 0x000fe200078e0a05 */
[C---:B------:R-:W-:Y:S01]  /*2380*/  ISETP.GT.U32.AND P6, PT, R5.reuse, R28, PT ;  /* 0x0000001c0500720c */ /* 0x040fe20003fc4070 */
[----:B------:R-:W-:Y:S02]  /*2390*/  VIADD R29, R8, 0xa8 ;  /* 0x000000a8081d7836 */ /* 0x000fe40000000000 */
[----:B------:R-:W-:Y:S01]  /*23a0*/  @!P2 IMAD.MOV R23, RZ, RZ, -R23 ;  /* 0x000000ffff17a224 */ /* 0x000fe200078e0a17 */
[----:B------:R-:W-:Y:S01]  /*23b0*/  ISETP.GT.U32.AND P2, PT, R5, R27, PT ;  /* 0x0000001b0500720c */ /* 0x000fe20003f44070 */
[----:B------:R-:W-:Y:S01]  /*23c0*/  IMAD.MOV.U32 R22, RZ, RZ, R24 ;  /* 0x000000ffff167224 */ /* 0x000fe200078e0018 */
[----:B------:R-:W-:Y:S01]  /*23d0*/  IABS R30, R29 ;  /* 0x0000001d001e7213 */ /* 0x000fe20000000000 */
[----:B------:R-:W-:-:S02]  /*23e0*/  @!P0 IMAD.IADD R25, R25, 0x1, -R5 ;  /* 0x0000000119198824 */ /* 0x000fc400078e0a05 */
[----:B------:R-:W-:Y:S01]  /*23f0*/  @!P5 IMAD.MOV R22, RZ, RZ, -R22 ;  /* 0x000000ffff16d224 */ /* 0x000fe200078e0a16 */
[----:B------:R-:W-:Y:S01]  /*2400*/  ISETP.GE.AND P5, PT, R31, RZ, PT ;  /* 0x000000ff1f00720c */ /* 0x000fe20003fa6270 */
[----:B------:R-:W-:Y:S01]  /*2410*/  IMAD.HI.U32 R24, R7, R30, RZ ;  /* 0x0000001e07187227 */ /* 0x000fe200078e00ff */
[----:B------:R-:W-:-:S03]  /*2420*/  ISETP.GT.U32.AND P0, PT, R5, R25, PT ;  /* 0x000000190500720c */ /* 0x000fc60003f04070 */
[----:B------:R-:W-:Y:S02]  /*2430*/  VIADD R31, R8, 0xa4 ;  /* 0x000000a4081f7836 */ /* 0x000fe40000000000 */
[--C-:B------:R-:W-:Y:S01]  /*2440*/  @!P4 IMAD.IADD R26, R26, 0x1, -R5.reuse ;  /* 0x000000011a1ac824 */ /* 0x100fe200078e0a05 */
[----:B------:R-:W-:Y:S01]  /*2450*/  ISETP.GE.AND P4, PT, R33, RZ, PT ;  /* 0x000000ff2100720c */ /* 0x000fe20003f86270 */
[----:B------:R-:W-:Y:S01]  /*2460*/  IMAD.MOV R24, RZ, RZ, -R24 ;  /* 0x000000ffff187224 */ /* 0x000fe200078e0a18 */
[----:B------:R-:W-:Y:S01]  /*2470*/  IABS R32, R31 ;  /* 0x0000001f00207213 */ /* 0x000fe20000000000 */
[----:B------:R-:W-:Y:S02]  /*2480*/  VIADD R33, R8, 0xa0 ;  /* 0x000000a008217836 */ /* 0x000fe40000000000 */
[----:B------:R-:W-:Y:S02]  /*2490*/  @!P2 IMAD.IADD R27, R27, 0x1, -R5 ;  /* 0x000000011b1ba824 */ /* 0x000fe400078e0a05 */
[C---:B------:R-:W-:Y:S01]  /*24a0*/  IMAD R30, R5.reuse, R24, R30 ;  /* 0x00000018051e7224 */ /* 0x040fe200078e021e */
[----:B------:R-:W-:Y:S01]  /*24b0*/  IABS R34, R33 ;  /* 0x0000002100227213 */ /* 0x000fe20000000000 */
[----:B------:R-:W-:Y:S01]  /*24c0*/  IMAD.MOV.U32 R24, RZ, RZ, R26 ;  /* 0x000000ffff187224 */ /* 0x000fe200078e001a */
[----:B------:R-:W-:Y:S01]  /*24d0*/  ISETP.GT.U32.AND P2, PT, R5, R27, PT ;  /* 0x0000001b0500720c */ /* 0x000fe20003f44070 */
[----:B------:R-:W-:-:S04]  /*24e0*/  IMAD.HI.U32 R26, R7, R32, RZ ;  /* 0x00000020071a7227 */ /* 0x000fc800078e00ff */
[----:B------:R-:W-:Y:S01]  /*24f0*/  @!P3 IMAD.MOV R24, RZ, RZ, -R24 ;  /* 0x000000ffff18b224 */ /* 0x000fe200078e0a18 */
[----:B------:R-:W-:Y:S01]  /*2500*/  ISETP.GT.U32.AND P3, PT, R5, R30, PT ;  /* 0x0000001e0500720c */ /* 0x000fe20003f64070 */
[----:B------:R-:W-:Y:S01]  /*2510*/  @!P0 IMAD.IADD R25, R25, 0x1, -R5 ;  /* 0x0000000119198824 */ /* 0x000fe200078e0a05 */
[----:B------:R-:W-:Y:S01]  /*2520*/  ISETP.GE.AND P0, PT, R29, RZ, PT ;  /* 0x000000ff1d00720c */ /* 0x000fe20003f06270 */
[----:B------:R-:W-:Y:S02]  /*2530*/  IMAD.MOV R29, RZ, RZ, -R26 ;  /* 0x000000ffff1d7224 */ /* 0x000fe400078e0a1a */
[----:B------:R-:W-:-:S04]  /*2540*/  IMAD.HI.U32 R26, R7, R34, RZ ;  /* 0x00000022071a7227 */ /* 0x000fc800078e00ff */
[--C-:B------:R-:W-:Y:S02]  /*2550*/  @!P6 IMAD.IADD R28, R28, 0x1, -R5.reuse ;  /* 0x000000011c1ce824 */ /* 0x100fe400078e0a05 */
[C---:B------:R-:W-:Y:S02]  /*2560*/  IMAD R29, R5.reuse, R29, R32 ;  /* 0x0000001d051d7224 */ /* 0x040fe400078e0220 */
[----:B------:R-:W-:Y:S01]  /*2570*/  IMAD.MOV R32, RZ, RZ, -R26 ;  /* 0x000000ffff207224 */ /* 0x000fe200078e0a1a */
[----:B------:R-:W-:Y:S01]  /*2580*/  ISETP.GT.U32.AND P6, PT, R5, R28, PT ;  /* 0x0000001c0500720c */ /* 0x000fe20003fc4070 */
[--C-:B------:R-:W-:Y:S01]  /*2590*/  @!P2 IMAD.IADD R27, R27, 0x1, -R5.reuse ;  /* 0x000000011b1ba824 */ /* 0x100fe200078e0a05 */
[C---:B------:R-:W-:Y:S01]  /*25a0*/  ISETP.GT.U32.AND P2, PT, R5.reuse, R29, PT ;  /* 0x0000001d0500720c */ /* 0x040fe20003f44070 */
[----:B------:R-:W-:Y:S02]  /*25b0*/  IMAD R32, R5, R32, R34 ;  /* 0x0000002005207224 */ /* 0x000fe400078e0222 */
[----:B------:R-:W-:-:S02]  /*25c0*/  @!P3 IMAD.IADD R30, R30, 0x1, -R5 ;  /* 0x000000011e1eb824 */ /* 0x000fc400078e0a05 */
[----:B------:R-:W-:Y:S01]  /*25d0*/  @!P4 IMAD.MOV R27, RZ, RZ, -R27 ;  /* 0x000000ffff1bc224 */ /* 0x000fe200078e0a1b */
[C---:B------:R-:W-:Y:S01]  /*25e0*/  ISETP.GT.U32.AND P4, PT, R5.reuse, R32, PT ;  /* 0x000000200500720c */ /* 0x040fe20003f84070 */
[----:B------:R-:W-:Y:S01]  /*25f0*/  VIADD R35, R8, 0x9c ;  /* 0x0000009c08237836 */ /* 0x000fe20000000000 */
[----:B------:R-:W-:Y:S01]  /*2600*/  ISETP.GT.U32.AND P3, PT, R5, R30, PT ;  /* 0x0000001e0500720c */ /* 0x000fe20003f64070 */
[----:B------:R-:W-:Y:S01]  /*2610*/  @!P1 IMAD.MOV R25, RZ, RZ, -R25 ;  /* 0x000000ffff199224 */ /* 0x000fe200078e0a19 */
[----:B------:R-:W-:Y:S01]  /*2620*/  ISETP.GE.AND P1, PT, R33, RZ, PT ;  /* 0x000000ff2100720c */ /* 0x000fe20003f26270 */
[--C-:B------:R-:W-:Y:S01]  /*2630*/  @!P6 IMAD.IADD R28, R28, 0x1, -R5.reuse ;  /* 0x000000011c1ce824 */ /* 0x100fe200078e0a05 */
[----:B------:R-:W-:Y:S01]  /*2640*/  IABS R36, R35 ;  /* 0x0000002300247213 */ /* 0x000fe20000000000 */
[----:B------:R-:W-:Y:S01]  /*2650*/  @!P2 IMAD.IADD R29, R29, 0x1, -R5 ;  /* 0x000000011d1da824 */ /* 0x000fe200078e0a05 */
[----:B------:R-:W-:Y:S01]  /*2660*/  ISETP.GE.AND P6, PT, R31, RZ, PT ;  /* 0x000000ff1f00720c */ /* 0x000fe20003fc6270 */
[----:B------:R-:W-:-:S02]  /*2670*/  IMAD.MOV.U32 R26, RZ, RZ, R28 ;  /* 0x000000ffff1a7224 */ /* 0x000fc400078e001c */
[----:B------:R-:W-:Y:S01]  /*2680*/  IMAD.HI.U32 R28, R7, R36, RZ ;  /* 0x00000024071c7227 */ /* 0x000fe200078e00ff */
[----:B------:R-:W-:-:S03]  /*2690*/  ISETP.GT.U32.AND P2, PT, R5, R29, PT ;  /* 0x0000001d0500720c */ /* 0x000fc60003f44070 */
[----:B------:R-:W-:Y:S02]  /*26a0*/  VIADD R31, R8, 0x98 ;  /* 0x00000098081f7836 */ /* 0x000fe40000000000 */
[--C-:B------:R-:W-:Y:S02]  /*26b0*/  @!P4 IMAD.IADD R32, R32, 0x1, -R5.reuse ;  /* 0x000000012020c824 */ /* 0x100fe400078e0a05 */
[----:B------:R-:W-:Y:S01]  /*26c0*/  @!P5 IMAD.MOV R26, RZ, RZ, -R26 ;  /* 0x000000ffff1ad224 */ /* 0x000fe200078e0a1a */
[----:B------:R-:W-:Y:S01]  /*26d0*/  ISETP.GE.AND P5, PT, R35, RZ, PT ;  /* 0x000000ff2300720c */ /* 0x000fe20003fa6270 */
[----:B------:R-:W-:Y:S01]  /*26e0*/  IMAD.MOV R28, RZ, RZ, -R28 ;  /* 0x000000ffff1c7224 */ /* 0x000fe200078e0a1c */
[----:B------:R-:W-:Y:S01]  /*26f0*/  IABS R34, R31 ;  /* 0x0000001f00227213 */ /* 0x000fe20000000000 */
[----:B------:R-:W-:Y:S01]  /*2700*/  VIADD R35, R8, 0x94 ;  /* 0x0000009408237836 */ /* 0x000fe20000000000 */
[----:B------:R-:W-:Y:S01]  /*2710*/  ISETP.GT.U32.AND P4, PT, R5, R32, PT ;  /* 0x000000200500720c */ /* 0x000fe20003f84070 */
[----:B------:R-:W-:Y:S01]  /*2720*/  @!P3 IMAD.IADD R30, R30, 0x1, -R5 ;  /* 0x000000011e1eb824 */ /* 0x000fe200078e0a05 */
[----:B------:R-:W-:Y:S01]  /*2730*/  ISETP.GE.AND P3, PT, R31, RZ, PT ;  /* 0x000000ff1f00720c */ /* 0x000fe20003f66270 */
[----:B------:R-:W-:Y:S01]  /*2740*/  IMAD R31, R5, R28, R36 ;  /* 0x0000001c051f7224 */ /* 0x000fe200078e0224 */
[----:B------:R-:W-:Y:S01]  /*2750*/  IABS R36, R35 ;  /* 0x0000002300247213 */ /* 0x000fe20000000000 */
[----:B------:R-:W-:-:S02]  /*2760*/  IMAD.MOV.U32 R28, RZ, RZ, R30 ;  /* 0x000000ffff1c7224 */ /* 0x000fc400078e001e */
[----:B------:R-:W-:-:S04]  /*2770*/  IMAD.HI.U32 R30, R7, R34, RZ ;  /* 0x00000022071e7227 */ /* 0x000fc800078e00ff */
[----:B------:R-:W-:Y:S02]  /*2780*/  IMAD.MOV R33, RZ, RZ, -R30 ;  /* 0x000000ffff217224 */ /* 0x000fe400078e0a1e */
[----:B------:R-:W-:Y:S01]  /*2790*/  @!P0 IMAD.MOV R28, RZ, RZ, -R28 ;  /* 0x000000ffff1c8224 */ /* 0x000fe200078e0a1c */
[----:B------:R-:W-:Y:S01]  /*27a0*/  ISETP.GT.U32.AND P0, PT, R5, R31, PT ;  /* 0x0000001f0500720c */ /* 0x000fe20003f04070 */
[----:B------:R-:W-:-:S04]  /*27b0*/  IMAD.HI.U32 R30, R7, R36, RZ ;  /* 0x00000024071e7227 */ /* 0x000fc800078e00ff */
[----:B------:R-:W-:Y:S02]  /*27c0*/  IMAD.MOV R30, RZ, RZ, -R30 ;  /* 0x000000ffff1e7224 */ /* 0x000fe400078e0a1e */
[----:B------:R-:W-:Y:S02]  /*27d0*/  @!P4 IMAD.IADD R32, R32, 0x1, -R5 ;  /* 0x000000012020c824 */ /* 0x000fe400078e0a05 */
[C---:B------:R-:W-:Y:S02]  /*27e0*/  IMAD R34, R5.reuse, R33, R34 ;  /* 0x0000002105227224 */ /* 0x040fe400078e0222 */
[C---:B------:R-:W-:Y:S02]  /*27f0*/  IMAD R33, R5.reuse, R30, R36 ;  /* 0x0000001e05217224 */ /* 0x040fe400078e0224 */
[----:B------:R-:W-:Y:S01]  /*2800*/  IMAD.MOV.U32 R30, RZ, RZ, R32 ;  /* 0x000000ffff1e7224 */ /* 0x000fe200078e0020 */
[----:B------:R-:W-:Y:S01]  /*2810*/  ISETP.GT.U32.AND P4, PT, R5, R34, PT ;  /* 0x000000220500720c */ /* 0x000fe20003f84070 */
[----:B------:R-:W-:-:S02]  /*2820*/  VIADD R37, R8, 0x90 ;  /* 0x0000009008257836 */ /* 0x000fc40000000000 */
[----:B------:R-:W-:Y:S01]  /*2830*/  @!P1 IMAD.MOV R30, RZ, RZ, -R30 ;  /* 0x000000ffff1e9224 */ /* 0x000fe200078e0a1e */
[----:B------:R-:W-:Y:S01]  /*2840*/  ISETP.GT.U32.AND P1, PT, R5, R33, PT ;  /* 0x000000210500720c */ /* 0x000fe20003f24070 */
[--C-:B------:R-:W-:Y:S01]  /*2850*/  @!P0 IMAD.IADD R31, R31, 0x1, -R5.reuse ;  /* 0x000000011f1f8824 */ /* 0x100fe200078e0a05 */
[----:B------:R-:W-:Y:S01]  /*2860*/  IABS R38, R37 ;  /* 0x0000002500267213 */ /* 0x000fe20000000000 */
[----:B------:R-:W-:Y:S01]  /*2870*/  @!P2 IMAD.IADD R29, R29, 0x1, -R5 ;  /* 0x000000011d1da824 */ /* 0x000fe200078e0a05 */
[----:B------:R-:W-:Y:S01]  /*2880*/  ISETP.GE.AND P2, PT, R35, RZ, PT ;  /* 0x000000ff2300720c */ /* 0x000fe20003f46270 */
[----:B------:R-:W-:Y:S01]  /*2890*/  VIADD R41, R8, 0x88 ;  /* 0x0000008808297836 */ /* 0x000fe20000000000 */
[----:B------:R-:W-:Y:S01]  /*28a0*/  ISETP.GT.U32.AND P0, PT, R5, R31, PT ;  /* 0x0000001f0500720c */ /* 0x000fe20003f04070 */
[----:B------:R-:W-:-:S03]  /*28b0*/  IMAD.HI.U32 R35, R7, R38, RZ ;  /* 0x0000002607237227 */ /* 0x000fc600078e00ff */
[----:B------:R-:W-:Y:S01]  /*28c0*/  IABS R40, R41 ;  /* 0x0000002900287213 */ /* 0x000fe20000000000 */
[----:B------:R-:W-:Y:S01]  /*28d0*/  @!P6 IMAD.MOV R29, RZ, RZ, -R29 ;  /* 0x000000ffff1de224 */ /* 0x000fe200078e0a1d */
[----:B------:R-:W-:Y:S01]  /*28e0*/  ISETP.GE.AND P6, PT, R37, RZ, PT ;  /* 0x000000ff2500720c */ /* 0x000fe20003fc6270 */
[----:B------:R-:W-:Y:S02]  /*28f0*/  IMAD.MOV R35, RZ, RZ, -R35 ;  /* 0x000000ffff237224 */ /* 0x000fe400078e0a23 */
[----:B------:R-:W-:Y:S02]  /*2900*/  VIADD R37, R8, 0x8c ;  /* 0x0000008c08257836 */ /* 0x000fe40000000000 */
[--C-:B------:R-:W-:Y:S02]  /*2910*/  @!P1 IMAD.IADD R33, R33, 0x1, -R5.reuse ;  /* 0x0000000121219824 */ /* 0x100fe400078e0a05 */
[----:B------:R-:W-:Y:S01]  /*2920*/  IMAD R36, R5, R35, R38 ;  /* 0x0000002305247224 */ /* 0x000fe200078e0226 */
[----:B------:R-:W-:Y:S01]  /*2930*/  IABS R38, R37 ;  /* 0x0000002500267213 */ /* 0x000fe20000000000 */
[--C-:B------:R-:W-:Y:S01]  /*2940*/  @!P0 IMAD.IADD R31, R31, 0x1, -R5.reuse ;  /* 0x000000011f1f8824 */ /* 0x100fe200078e0a05 */
[C---:B------:R-:W-:Y:S01]  /*2950*/  ISETP.GT.U32.AND P1, PT, R5.reuse, R33, PT ;  /* 0x000000210500720c */ /* 0x040fe20003f24070 */
[----:B------:R-:W-:Y:S01]  /*2960*/  @!P4 IMAD.IADD R34, R34, 0x1, -R5 ;  /* 0x000000012222c824 */ /* 0x000fe200078e0a05 */
[----:B------:R-:W-:Y:S01]  /*2970*/  ISETP.GT.U32.AND P0, PT, R5, R36, PT ;  /* 0x000000240500720c */ /* 0x000fe20003f04070 */
[----:B------:R-:W-:-:S03]  /*2980*/  IMAD.HI.U32 R32, R7, R38, RZ ;  /* 0x0000002607207227 */ /* 0x000fc600078e00ff */
[----:B------:R-:W-:Y:S01]  /*2990*/  ISETP.GT.U32.AND P4, PT, R5, R34, PT ;  /* 0x000000220500720c */ /* 0x000fe20003f84070 */
[----:B------:R-:W-:-:S04]  /*29a0*/  IMAD.HI.U32 R35, R7, R40, RZ ;  /* 0x0000002807237227 */ /* 0x000fc800078e00ff */
[----:B------:R-:W-:Y:S02]  /*29b0*/  IMAD.MOV R32, RZ, RZ, -R32 ;  /* 0x000000ffff207224 */ /* 0x000fe400078e0a20 */
[----:B------:R-:W-:Y:S02]  /*29c0*/  IMAD.MOV R39, RZ, RZ, -R35 ;  /* 0x000000ffff277224 */ /* 0x000fe400078e0a23 */
[C---:B------:R-:W-:Y:S02]  /*29d0*/  IMAD R35, R5.reuse, R32, R38 ;  /* 0x0000002005237224 */ /* 0x040fe400078e0226 */
[----:B------:R-:W-:Y:S02]  /*29e0*/  IMAD R38, R5, R39, R40 ;  /* 0x0000002705267224 */ /* 0x000fe400078e0228 */
[--C-:B------:R-:W-:Y:S01]  /*29f0*/  @!P1 IMAD.IADD R33, R33, 0x1, -R5.reuse ;  /* 0x0000000121219824 */ /* 0x100fe200078e0a05 */
[----:B------:R-:W-:Y:S01]  /*2a00*/  ISETP.GT.U32.AND P1, PT, R5, R35, PT ;  /* 0x000000230500720c */ /* 0x000fe20003f24070 */
[----:B------:R-:W-:-:S02]  /*2a10*/  @!P0 IMAD.IADD R36, R36, 0x1, -R5 ;  /* 0x0000000124248824 */ /* 0x000fc400078e0a05 */
[----:B------:R-:W-:Y:S01]  /*2a20*/  @!P2 IMAD.MOV R33, RZ, RZ, -R33 ;  /* 0x000000ffff21a224 */ /* 0x000fe200078e0a21 */
[C---:B------:R-:W-:Y:S01]  /*2a30*/  ISETP.GT.U32.AND P2, PT, R5.reuse, R38, PT ;  /* 0x000000260500720c */ /* 0x040fe20003f44070 */
[----:B------:R-:W-:Y:S01]  /*2a40*/  VIADD R43, R8, 0x84 ;  /* 0x00000084082b7836 */ /* 0x000fe20000000000 */
[----:B------:R-:W-:Y:S01]  /*2a50*/  ISETP.GT.U32.AND P0, PT, R5, R36, PT ;  /* 0x000000240500720c */ /* 0x000fe20003f04070 */
[----:B------:R-:W-:Y:S01]  /*2a60*/  @!P4 IMAD.IADD R34, R34, 0x1, -R5 ;  /* 0x000000012222c824 */ /* 0x000fe200078e0a05 */
[----:B------:R-:W-:Y:S01]  /*2a70*/  ISETP.GE.AND P4, PT, R41, RZ, PT ;  /* 0x000000ff2900720c */ /* 0x000fe20003f86270 */
[----:B------:R-:W-:Y:S01]  /*2a80*/  @!P5 IMAD.MOV R31, RZ, RZ, -R31 ;  /* 0x000000ffff1fd224 */ /* 0x000fe200078e0a1f */
[----:B------:R-:W-:Y:S01]  /*2a90*/  IABS R42, R43 ;  /* 0x0000002b002a7213 */ /* 0x000fe20000000000 */
[----:B------:R-:W-:Y:S01]  /*2aa0*/  IMAD.MOV.U32 R32, RZ, RZ, R34 ;  /* 0x000000ffff207224 */ /* 0x000fe200078e0022 */
[----:B------:R-:W-:Y:S01]  /*2ab0*/  ISETP.GE.AND P5, PT, R37, RZ, PT ;  /* 0x000000ff2500720c */ /* 0x000fe20003fa6270 */
[----:B------:R-:W-:-:S02]  /*2ac0*/  VIADD R34, R8, 0x80 ;  /* 0x0000008008227836 */ /* 0x000fc40000000000 */
[----:B------:R-:W-:-:S03]  /*2ad0*/  IMAD.HI.U32 R37, R7, R42, RZ ;  /* 0x0000002a07257227 */ /* 0x000fc600078e00ff */
[----:B------:R-:W-:Y:S01]  /*2ae0*/  IABS R40, R34 ;  /* 0x0000002200287213 */ /* 0x000fe20000000000 */
[--C-:B------:R-:W-:Y:S02]  /*2af0*/  @!P2 IMAD.IADD R38, R38, 0x1, -R5.reuse ;  /* 0x000000012626a824 */ /* 0x100fe400078e0a05 */
[----:B------:R-:W-:Y:S01]  /*2b00*/  @!P0 IMAD.IADD R36, R36, 0x1, -R5 ;  /* 0x0000000124248824 */ /* 0x000fe200078e0a05 */
[----:B------:R-:W-:Y:S01]  /*2b10*/  ISETP.GE.AND P0, PT, R34, RZ, PT ;  /* 0x000000ff2200720c */ /* 0x000fe20003f06270 */
[----:B------:R-:W-:Y:S01]  /*2b20*/  IMAD.MOV R37, RZ, RZ, -R37 ;  /* 0x000000ffff257224 */ /* 0x000fe200078e0a25 */
[----:B------:R-:W-:Y:S01]  /*2b30*/  ISETP.GT.U32.AND P2, PT, R5, R38, PT ;  /* 0x000000260500720c */ /* 0x000fe20003f44070 */
[----:B------:R-:W-:Y:S02]  /*2b40*/  IMAD.MOV.U32 R34, RZ, RZ, R36 ;  /* 0x000000ffff227224 */ /* 0x000fe400078e0024 */
[----:B------:R-:W-:-:S04]  /*2b50*/  IMAD.HI.U32 R36, R7, R40, RZ ;  /* 0x0000002807247227 */ /* 0x000fc800078e00ff */
[C---:B------:R-:W-:Y:S02]  /*2b60*/  IMAD R37, R5.reuse, R37, R42 ;  /* 0x0000002505257224 */ /* 0x040fe400078e022a */
[----:B------:R-:W-:Y:S02]  /*2b70*/  IMAD.MOV R36, RZ, RZ, -R36 ;  /* 0x000000ffff247224 */ /* 0x000fe400078e0a24 */
[----:B------:R-:W-:Y:S01]  /*2b80*/  @!P6 IMAD.MOV R34, RZ, RZ, -R34 ;  /* 0x000000ffff22e224 */ /* 0x000fe200078e0a22 */
[C---:B------:R-:W-:Y:S01]  /*2b90*/  ISETP.GT.U32.AND P6, PT, R5.reuse, R37, PT ;  /* 0x000000250500720c */ /* 0x040fe20003fc4070 */
[----:B------:R-:W-:Y:S02]  /*2ba0*/  IMAD R40, R5, R36, R40 ;  /* 0x0000002405287224 */ /* 0x000fe400078e0228 */
[----:B------:R-:W-:Y:S02]  /*2bb0*/  VIADD R41, R8, 0x7c ;  /* 0x0000007c08297836 */ /* 0x000fe40000000000 */
[----:B------:R-:W-:-:S02]  /*2bc0*/  @!P1 IMAD.IADD R35, R35, 0x1, -R5 ;  /* 0x0000000123239824 */ /* 0x000fc400078e0a05 */
[--C-:B------:R-:W-:Y:S01]  /*2bd0*/  @!P2 IMAD.IADD R38, R38, 0x1, -R5.reuse ;  /* 0x000000012626a824 */ /* 0x100fe200078e0a05 */
[----:B------:R-:W-:Y:S01]  /*2be0*/  ISETP.GT.U32.AND P2, PT, R5, R40, PT ;  /* 0x000000280500720c */ /* 0x000fe20003f44070 */
[----:B------:R-:W-:Y:S01]  /*2bf0*/  @!P3 IMAD.MOV R32, RZ, RZ, -R32 ;  /* 0x000000ffff20b224 */ /* 0x000fe200078e0a20 */
[----:B------:R-:W-:Y:S01]  /*2c00*/  ISETP.GE.AND P3, PT, R43, RZ, PT ;  /* 0x000000ff2b00720c */ /* 0x000fe20003f66270 */
[C---:B------:R-:W-:Y:S01]  /*2c10*/  VIADD R43, R8.reuse, 0x78 ;  /* 0x00000078082b7836 */ /* 0x040fe20000000000 */
[----:B------:R-:W-:Y:S01]  /*2c20*/  IABS R42, R41 ;  /* 0x00000029002a7213 */ /* 0x000fe20000000000 */
[----:B------:R-:W-:Y:S01]  /*2c30*/  @!P6 IMAD.IADD R37, R37, 0x1, -R5 ;  /* 0x000000012525e824 */ /* 0x000fe200078e0a05 */
[----:B------:R-:W-:Y:S01]  /*2c40*/  ISETP.GT.U32.AND P1, PT, R5, R35, PT ;  /* 0x000000230500720c */ /* 0x000fe20003f24070 */
[----:B------:R-:W-:Y:S01]  /*2c50*/  VIADD R45, R8, 0x74 ;  /* 0x00000074082d7836 */ /* 0x000fe20000000000 */
[----:B------:R-:W-:Y:S01]  /*2c60*/  IABS R44, R43 ;  /* 0x0000002b002c7213 */ /* 0x000fe20000000000 */
[----:B------:R-:W-:Y:S01]  /*2c70*/  IMAD.HI.U32 R39, R7, R42, RZ ;  /* 0x0000002a07277227 */ /* 0x000fe200078e00ff */
[----:B------:R-:W-:-:S02]  /*2c80*/  ISETP.GT.U32.AND P6, PT, R5, R37, PT ;  /* 0x000000250500720c */ /* 0x000fc40003fc4070 */
[----:B------:R-:W-:Y:S01]  /*2c90*/  IABS R46, R45 ;  /* 0x0000002d002e7213 */ /* 0x000fe20000000000 */
[----:B------:R-:W-:Y:S02]  /*2ca0*/  IMAD.MOV R39, RZ, RZ, -R39 ;  /* 0x000000ffff277224 */ /* 0x000fe400078e0a27 */
[----:B------:R-:W-:-:S04]  /*2cb0*/  IMAD.HI.U32 R36, R7, R44, RZ ;  /* 0x0000002c07247227 */ /* 0x000fc800078e00ff */
[--C-:B------:R-:W-:Y:S02]  /*2cc0*/  @!P2 IMAD.IADD R40, R40, 0x1, -R5.reuse ;  /* 0x000000012828a824 */ /* 0x100fe400078e0a05 */
[----:B------:R-:W-:Y:S02]  /*2cd0*/  IMAD R39, R5, R39, R42 ;  /* 0x0000002705277224 */ /* 0x000fe400078e022a */
[----:B------:R-:W-:Y:S01]  /*2ce0*/  @!P1 IMAD.IADD R35, R35, 0x1, -R5 ;  /* 0x0000000123239824 */ /* 0x000fe200078e0a05 */
[----:B------:R-:W-:Y:S01]  /*2cf0*/  ISETP.GE.AND P1, PT, R41, RZ, PT ;  /* 0x000000ff2900720c */ /* 0x000fe20003f26270 */
[----:B------:R-:W-:Y:S01]  /*2d00*/  IMAD.MOV R42, RZ, RZ, -R36 ;  /* 0x000000ffff2a7224 */ /* 0x000fe200078e0a24 */
[----:B------:R-:W-:Y:S01]  /*2d10*/  ISETP.GT.U32.AND P2, PT, R5, R40, PT ;  /* 0x000000280500720c */ /* 0x000fe20003f44070 */
[----:B------:R-:W-:-:S04]  /*2d20*/  IMAD.HI.U32 R41, R7, R46, RZ ;  /* 0x0000002e07297227 */ /* 0x000fc800078e00ff */
[----:B------:R-:W-:Y:S02]  /*2d30*/  IMAD R42, R5, R42, R44 ;  /* 0x0000002a052a7224 */ /* 0x000fe400078e022c */
[----:B------:R-:W-:Y:S02]  /*2d40*/  IMAD.MOV R41, RZ, RZ, -R41 ;  /* 0x000000ffff297224 */ /* 0x000fe400078e0a29 */
[----:B------:R-:W-:Y:S01]  /*2d50*/  @!P6 IMAD.IADD R37, R37, 0x1, -R5 ;  /* 0x000000012525e824 */ /* 0x000fe200078e0a05 */
[C---:B------:R-:W-:Y:S01]  /*2d60*/  ISETP.GT.U32.AND P6, PT, R5.reuse, R42, PT ;  /* 0x0000002a0500720c */ /* 0x040fe20003fc4070 */
[C---:B------:R-:W-:Y:S02]  /*2d70*/  IMAD R41, R5.reuse, R41, R46 ;  /* 0x0000002905297224 */ /* 0x040fe400078e022e */
[----:B------:R-:W-:Y:S01]  /*2d80*/  @!P5 IMAD.MOV R35, RZ, RZ, -R35 ;  /* 0x000000ffff23d224 */ /* 0x000fe200078e0a23 */
[C---:B------:R-:W-:Y:S01]  /*2d90*/  ISETP.GT.U32.AND P5, PT, R5.reuse, R39, PT ;  /* 0x000000270500720c */ /* 0x040fe20003fa4070 */
[----:B------:R-:W-:Y:S01]  /*2da0*/  @!P2 IMAD.IADD R40, R40, 0x1, -R5 ;  /* 0x000000012828a824 */ /* 0x000fe200078e0a05 */
[----:B------:R-:W-:Y:S01]  /*2db0*/  ISETP.GT.U32.AND P2, PT, R5, R41, PT ;  /* 0x000000290500720c */ /* 0x000fe20003f44070 */
[----:B------:R-:W-:-:S02]  /*2dc0*/  VIADD R47, R8, 0x70 ;  /* 0x00000070082f7836 */ /* 0x000fc40000000000 */
[----:B------:R-:W-:Y:S02]  /*2dd0*/  VIADD R49, R8, 0x6c ;  /* 0x0000006c08317836 */ /* 0x000fe40000000000 */
[----:B------:R-:W-:Y:S01]  /*2de0*/  IMAD.MOV.U32 R36, RZ, RZ, R38 ;  /* 0x000000ffff247224 */ /* 0x000fe200078e0026 */
[----:B------:R-:W-:Y:S01]  /*2df0*/  IABS R46, R47 ;  /* 0x0000002f002e7213 */ /* 0x000fe20000000000 */
[--C-:B------:R-:W-:Y:S01]  /*2e00*/  @!P6 IMAD.IADD R42, R42, 0x1, -R5.reuse ;  /* 0x000000012a2ae824 */ /* 0x100fe200078e0a05 */
[----:B------:R-:W-:Y:S01]  /*2e10*/  IABS R48, R49 ;  /* 0x0000003100307213 */ /* 0x000fe20000000000 */
[----:B------:R-:W-:Y:S01]  /*2e20*/  @!P4 IMAD.MOV R36, RZ, RZ, -R36 ;  /* 0x000000ffff24c224 */ /* 0x000fe200078e0a24 */
[----:B------:R-:W-:Y:S01]  /*2e30*/  ISETP.GE.AND P4, PT, R43, RZ, PT ;  /* 0x000000ff2b00720c */ /* 0x000fe20003f86270 */
[----:B------:R-:W-:Y:S01]  /*2e40*/  @!P5 IMAD.IADD R39, R39, 0x1, -R5 ;  /* 0x000000012727d824 */ /* 0x000fe200078e0a05 */
[----:B------:R-:W-:Y:S01]  /*2e50*/  ISETP.GT.U32.AND P6, PT, R5, R42, PT ;  /* 0x0000002a0500720c */ /* 0x000fe20003fc4070 */
[----:B------:R-:W-:-:S03]  /*2e60*/  IMAD.HI.U32 R43, R7, R46, RZ ;  /* 0x0000002e072b7227 */ /* 0x000fc600078e00ff */
[----:B------:R-:W-:Y:S01]  /*2e70*/  ISETP.GT.U32.AND P5, PT, R5, R39, PT ;  /* 0x000000270500720c */ /* 0x000fe20003fa4070 */
[----:B------:R-:W-:Y:S02]  /*2e80*/  @!P2 IMAD.IADD R41, R41, 0x1, -R5 ;  /* 0x000000012929a824 */ /* 0x000fe400078e0a05 */
[----:B------:R-:W-:-:S03]  /*2e90*/  IMAD.HI.U32 R44, R7, R48, RZ ;  /* 0x00000030072c7227 */ /* 0x000fc600078e00ff */
[----:B------:R-:W-:Y:S01]  /*2ea0*/  ISETP.GT.U32.AND P2, PT, R5, R41, PT ;  /* 0x000000290500720c */ /* 0x000fe20003f44070 */
[----:B------:R-:W-:Y:S02]  /*2eb0*/  IMAD.MOV R43, RZ, RZ, -R43 ;  /* 0x000000ffff2b7224 */ /* 0x000fe400078e0a2b */
[----:B------:R-:W-:Y:S02]  /*2ec0*/  IMAD.MOV.U32 R38, RZ, RZ, R40 ;  /* 0x000000ffff267224 */ /* 0x000fe400078e0028 */
[----:B------:R-:W-:Y:S02]  /*2ed0*/  IMAD.MOV R40, RZ, RZ, -R44 ;  /* 0x000000ffff287224 */ /* 0x000fe400078e0a2c */
[----:B------:R-:W-:Y:S01]  /*2ee0*/  @!P3 IMAD.MOV R37, RZ, RZ, -R37 ;  /* 0x000000ffff25b224 */ /* 0x000fe200078e0a25 */
[----:B------:R-:W-:Y:S01]  /*2ef0*/  ISETP.GE.AND P3, PT, R45, RZ, PT ;  /* 0x000000ff2d00720c */ /* 0x000fe20003f66270 */
[----:B------:R-:W-:Y:S02]  /*2f00*/  IMAD R44, R5, R43, R46 ;  /* 0x0000002b052c7224 */ /* 0x000fe400078e022e */
[----:B------:R-:W-:-:S02]  /*2f10*/  @!P6 IMAD.IADD R42, R42, 0x1, -R5 ;  /* 0x000000012a2ae824 */ /* 0x000fc400078e0a05 */
[--C-:B------:R-:W-:Y:S01]  /*2f20*/  @!P5 IMAD.IADD R39, R39, 0x1, -R5.reuse ;  /* 0x000000012727d824 */ /* 0x100fe200078e0a05 */
[----:B------:R-:W-:Y:S01]  /*2f30*/  ISETP.GT.U32.AND P6, PT, R5, R44, PT ;  /* 0x0000002c0500720c */ /* 0x000fe20003fc4070 */
[C---:B------:R-:W-:Y:S01]  /*2f40*/  VIADD R45, R8.reuse, 0x68 ;  /* 0x00000068082d7836 */ /* 0x040fe20000000000 */
[----:B------:R-:W-:Y:S01]  /*2f50*/  ISETP.GE.AND P5, PT, R49, RZ, PT ;  /* 0x000000ff3100720c */ /* 0x000fe20003fa6270 */
[----:B------:R-:W-:Y:S02]  /*2f60*/  IMAD R43, R5, R40, R48 ;  /* 0x00000028052b7224 */ /* 0x000fe400078e0230 */
[----:B------:R-:W-:Y:S02]  /*2f70*/  @!P2 IMAD.IADD R41, R41, 0x1, -R5 ;  /* 0x000000012929a824 */ /* 0x000fe400078e0a05 */
[----:B------:R-:W-:Y:S01]  /*2f80*/  @!P1 IMAD.MOV R39, RZ, RZ, -R39 ;  /* 0x000000ffff279224 */ /* 0x000fe200078e0a27 */
[----:B------:R-:W-:Y:S01]  /*2f90*/  ISETP.GE.AND P1, PT, R45, RZ, PT ;  /* 0x000000ff2d00720c */ /* 0x000fe20003f26270 */
[----:B------:R-:W-:Y:S01]  /*2fa0*/  VIADD R46, R8, 0x64 ;  /* 0x00000064082e7836 */ /* 0x000fe20000000000 */
[----:B------:R-:W-:Y:S01]  /*2fb0*/  IABS R45, R45 ;  /* 0x0000002d002d7213 */ /* 0x000fe20000000000 */
[----:B------:R-:W-:-:S02]  /*2fc0*/  IMAD.MOV.U32 R40, RZ, RZ, R42 ;  /* 0x000000ffff287224 */ /* 0x000fc400078e002a */
[----:B------:R-:W-:Y:S01]  /*2fd0*/  @!P3 IMAD.MOV R41, RZ, RZ, -R41 ;  /* 0x000000ffff29b224 */ /* 0x000fe200078e0a29 */
[----:B------:R-:W-:Y:S01]  /*2fe0*/  ISETP.GT.U32.AND P3, PT, R5, R43, PT ;  /* 0x0000002b0500720c */ /* 0x000fe20003f64070 */
[----:B------:R-:W-:Y:S01]  /*2ff0*/  @!P4 IMAD.MOV R40, RZ, RZ, -R40 ;  /* 0x000000ffff28c224 */ /* 0x000fe200078e0a28 */
[----:B------:R-:W-:Y:S01]  /*3000*/  ISETP.GE.AND P4, PT, R46, RZ, PT ;  /* 0x000000ff2e00720c */ /* 0x000fe20003f86270 */
[----:B------:R-:W-:Y:S01]  /*3010*/  @!P6 IMAD.IADD R44, R44, 0x1, -R5 ;  /* 0x000000012c2ce824 */ /* 0x000fe200078e0a05 */
[----:B------:R-:W-:Y:S01]  /*3020*/  IABS R48, R46 ;  /* 0x0000002e00307213 */ /* 0x000fe20000000000 */
[----:B------:R-:W-:Y:S01]  /*3030*/  @!P0 IMAD.MOV R38, RZ, RZ, -R38 ;  /* 0x000000ffff268224 */ /* 0x000fe200078e0a26 */
[----:B------:R-:W-:Y:S01]  /*3040*/  ISETP.GE.AND P0, PT, R47, RZ, PT ;  /* 0x000000ff2f00720c */ /* 0x000fe20003f06270 */
[----:B------:R-:W-:Y:S01]  /*3050*/  IMAD.MOV.U32 R46, RZ, RZ, R45 ;  /* 0x000000ffff2e7224 */ /* 0x000fe200078e002d */
[----:B------:R-:W-:Y:S01]  /*3060*/  ISETP.GT.U32.AND P6, PT, R5, R44, PT ;  /* 0x0000002c0500720c */ /* 0x000fe20003fc4070 */
[----:B------:R-:W-:-:S02]  /*3070*/  VIADD R47, R8, 0x60 ;  /* 0x00000060082f7836 */ /* 0x000fc40000000000 */
[----:B------:R-:W-:-:S03]  /*3080*/  IMAD.HI.U32 R42, R7, R46, RZ ;  /* 0x0000002e072a7227 */ /* 0x000fc600078e00ff */
[----:B------:R-:W-:Y:S01]  /*3090*/  ISETP.GE.AND P2, PT, R47, RZ, PT ;  /* 0x000000ff2f00720c */ /* 0x000fe20003f46270 */
[----:B------:R-:W-:Y:S01]  /*30a0*/  @!P3 IMAD.IADD R43, R43, 0x1, -R5 ;  /* 0x000000012b2bb824 */ /* 0x000fe200078e0a05 */
[----:B------:R-:W-:Y:S01]  /*30b0*/  IABS R50, R47 ;  /* 0x0000002f00327213 */ /* 0x000fe20000000000 */
[----:B------:R-:W-:Y:S02]  /*30c0*/  IMAD.MOV R47, RZ, RZ, -R42 ;  /* 0x000000ffff2f7224 */ /* 0x000fe400078e0a2a */
[----:B------:R-:W-:Y:S01]  /*30d0*/  IMAD.HI.U32 R45, R7, R48, RZ ;  /* 0x00000030072d7227 */ /* 0x000fe200078e00ff */
[----:B------:R-:W-:-:S03]  /*30e0*/  ISETP.GT.U32.AND P3, PT, R5, R43, PT ;  /* 0x0000002b0500720c */ /* 0x000fc60003f64070 */
[C---:B------:R-:W-:Y:S02]  /*30f0*/  IMAD R46, R5.reuse, R47, R46 ;  /* 0x0000002f052e7224 */ /* 0x040fe400078e022e */
[----:B------:R-:W-:Y:S02]  /*3100*/  @!P6 IMAD.IADD R44, R44, 0x1, -R5 ;  /* 0x000000012c2ce824 */ /* 0x000fe400078e0a05 */
[C---:B------:R-:W-:Y:S01]  /*3110*/  VIADD R49, R8.reuse, 0x5c ;  /* 0x0000005c08317836 */ /* 0x040fe20000000000 */
[----:B------:R-:W-:Y:S01]  /*3120*/  ISETP.GT.U32.AND P6, PT, R5, R46, PT ;  /* 0x0000002e0500720c */ /* 0x000fe20003fc4070 */
[----:B------:R-:W-:Y:S02]  /*3130*/  VIADD R51, R8, 0x58 ;  /* 0x0000005808337836 */ /* 0x000fe40000000000 */
[----:B------:R-:W-:Y:S01]  /*3140*/  IMAD.MOV R45, RZ, RZ, -R45 ;  /* 0x000000ffff2d7224 */ /* 0x000fe200078e0a2d */
[----:B------:R-:W-:Y:S01]  /*3150*/  IABS R52, R49 ;  /* 0x0000003100347213 */ /* 0x000fe20000000000 */
[----:B------:R-:W-:Y:S01]  /*3160*/  IMAD.HI.U32 R42, R7, R50, RZ ;  /* 0x00000032072a7227 */ /* 0x000fe200078e00ff */
[----:B------:R-:W-:-:S03]  /*3170*/  IABS R54, R51 ;  /* 0x0000003300367213 */ /* 0x000fc60000000000 */
[----:B------:R-:W-:Y:S02]  /*3180*/  IMAD R48, R5, R45, R48 ;  /* 0x0000002d05307224 */ /* 0x000fe400078e0230 */
[----:B------:R-:W-:Y:S02]  /*3190*/  IMAD.MOV R42, RZ, RZ, -R42 ;  /* 0x000000ffff2a7224 */ /* 0x000fe400078e0a2a */
[----:B------:R-:W-:Y:S01]  /*31a0*/  @!P3 IMAD.IADD R43, R43, 0x1, -R5 ;  /* 0x000000012b2bb824 */ /* 0x000fe200078e0a05 */
[C---:B------:R-:W-:Y:S01]  /*31b0*/  ISETP.GT.U32.AND P3, PT, R5.reuse, R48, PT ;  /* 0x000000300500720c */ /* 0x040fe20003f64070 */
[----:B------:R-:W-:Y:S02]  /*31c0*/  IMAD R50, R5, R42, R50 ;  /* 0x0000002a05327224 */ /* 0x000fe400078e0232 */
[----:B------:R-:W-:-:S04]  /*31d0*/  IMAD.HI.U32 R42, R7, R52, RZ ;  /* 0x00000034072a7227 */ /* 0x000fc800078e00ff */
[----:B------:R-:W-:-:S04]  /*31e0*/  IMAD.HI.U32 R45, R7, R54, RZ ;  /* 0x00000036072d7227 */ /* 0x000fc800078e00ff */
[----:B------:R-:W-:Y:S02]  /*31f0*/  @!P6 IMAD.IADD R46, R46, 0x1, -R5 ;  /* 0x000000012e2ee824 */ /* 0x000fe400078e0a05 */
[----:B------:R-:W-:Y:S02]  /*3200*/  IMAD.MOV R42, RZ, RZ, -R42 ;  /* 0x000000ffff2a7224 */ /* 0x000fe400078e0a2a */
[----:B------:R-:W-:Y:S01]  /*3210*/  IMAD.MOV R45, RZ, RZ, -R45 ;  /* 0x000000ffff2d7224 */ /* 0x000fe200078e0a2d */
[C---:B------:R-:W-:Y:S01]  /*3220*/  ISETP.GT.U32.AND P6, PT, R5.reuse, R46, PT ;  /* 0x0000002e0500720c */ /* 0x040fe20003fc4070 */
[C---:B------:R-:W-:Y:S02]  /*3230*/  VIADD R53, R8.reuse, 0x54 ;  /* 0x0000005408357836 */ /* 0x040fe40000000000 */
[C---:B------:R-:W-:Y:S02]  /*3240*/  IMAD R52, R5.reuse, R42, R52 ;  /* 0x0000002a05347224 */ /* 0x040fe400078e0234 */
[----:B------:R-:W-:Y:S01]  /*3250*/  VIADD R55, R8, 0x50 ;  /* 0x0000005008377836 */ /* 0x000fe20000000000 */
[----:B------:R-:W-:Y:S01]  /*3260*/  IABS R56, R53 ;  /* 0x0000003500387213 */ /* 0x000fe20000000000 */
[----:B------:R-:W-:-:S02]  /*3270*/  IMAD R54, R5, R45, R54 ;  /* 0x0000002d05367224 */ /* 0x000fc400078e0236 */
[----:B------:R-:W-:Y:S01]  /*3280*/  IMAD.MOV.U32 R42, RZ, RZ, R44 ;  /* 0x000000ffff2a7224 */ /* 0x000fe200078e002c */
[----:B------:R-:W-:Y:S01]  /*3290*/  IABS R58, R55 ;  /* 0x00000037003a7213 */ /* 0x000fe20000000000 */
[----:B------:R-:W-:Y:S01]  /*32a0*/  @!P3 IMAD.IADD R48, R48, 0x1, -R5 ;  /* 0x000000013030b824 */ /* 0x000fe200078e0a05 */
[C---:B------:R-:W-:Y:S01]  /*32b0*/  ISETP.GT.U32.AND P3, PT, R5.reuse, R54, PT ;  /* 0x000000360500720c */ /* 0x040fe20003f64070 */
[----:B------:R-:W-:Y:S01]  /*32c0*/  @!P0 IMAD.MOV R42, RZ, RZ, -R42 ;  /* 0x000000ffff2a8224 */ /* 0x000fe200078e0a2a */
[----:B------:R-:W-:Y:S01]  /*32d0*/  ISETP.GT.U32.AND P0, PT, R5, R50, PT ;  /* 0x000000320500720c */ /* 0x000fe20003f04070 */
[----:B------:R-:W-:-:S04]  /*32e0*/  IMAD.HI.U32 R45, R7, R56, RZ ;  /* 0x00000038072d7227 */ /* 0x000fc800078e00ff */
[----:B------:R-:W-:-:S04]  /*32f0*/  IMAD.HI.U32 R44, R7, R58, RZ ;  /* 0x0000003a072c7227 */ /* 0x000fc800078e00ff */
[----:B------:R-:W-:Y:S01]  /*3300*/  @!P6 IMAD.IADD R46, R46, 0x1, -R5 ;  /* 0x000000012e2ee824 */ /* 0x000fe200078e0a05 */
[----:B------:R-:W-:Y:S01]  /*3310*/  ISETP.GE.AND P6, PT, R49, RZ, PT ;  /* 0x000000ff3100720c */ /* 0x000fe20003fc6270 */
[----:B------:R-:W-:Y:S02]  /*3320*/  IMAD.MOV R45, RZ, RZ, -R45 ;  /* 0x000000ffff2d7224 */ /* 0x000fe400078e0a2d */
[----:B------:R-:W-:Y:S02]  /*3330*/  IMAD.MOV R47, RZ, RZ, -R44 ;  /* 0x000000ffff2f7224 */ /* 0x000fe400078e0a2c */
[----:B------:R-:W-:Y:S02]  /*3340*/  VIADD R49, R8, 0x4c ;  /* 0x0000004c08317836 */ /* 0x000fe40000000000 */
[C---:B------:R-:W-:Y:S02]  /*3350*/  IMAD R44, R5.reuse, R45, R56 ;  /* 0x0000002d052c7224 */ /* 0x040fe400078e0238 */
[C---:B------:R-:W-:Y:S01]  /*3360*/  IMAD R56, R5.reuse, R47, R58 ;  /* 0x0000002f05387224 */ /* 0x040fe200078e023a */
[----:B------:R-:W-:Y:S01]  /*3370*/  IABS R58, R49 ;  /* 0x00000031003a7213 */ /* 0x000fe20000000000 */
[--C-:B------:R-:W-:Y:S01]  /*3380*/  @!P0 IMAD.IADD R50, R50, 0x1, -R5.reuse ;  /* 0x0000000132328824 */ /* 0x100fe200078e0a05 */
[----:B------:R-:W-:Y:S01]  /*3390*/  ISETP.GT.U32.AND P0, PT, R5, R48, PT ;  /* 0x000000300500720c */ /* 0x000fe20003f04070 */
[----:B------:R-:W-:-:S02]  /*33a0*/  @!P3 IMAD.IADD R54, R54, 0x1, -R5 ;  /* 0x000000013636b824 */ /* 0x000fc400078e0a05 */
[----:B------:R-:W-:-:S03]  /*33b0*/  IMAD.HI.U32 R45, R7, R58, RZ ;  /* 0x0000003a072d7227 */ /* 0x000fc600078e00ff */
[C---:B------:R-:W-:Y:S01]  /*33c0*/  ISETP.GT.U32.AND P3, PT, R5.reuse, R54, PT ;  /* 0x000000360500720c */ /* 0x040fe20003f64070 */
[----:B------:R-:W-:Y:S02]  /*33d0*/  IMAD.MOV R47, RZ, RZ, -R45 ;  /* 0x000000ffff2f7224 */ /* 0x000fe400078e0a2d */
[----:B------:R-:W-:Y:S01]  /*33e0*/  @!P5 IMAD.MOV R43, RZ, RZ, -R43 ;  /* 0x000000ffff2bd224 */ /* 0x000fe200078e0a2b */
[C---:B------:R-:W-:Y:S01]  /*33f0*/  ISETP.GT.U32.AND P5, PT, R5.reuse, R52, PT ;  /* 0x000000340500720c */ /* 0x040fe20003fa4070 */
[C---:B------:R-:W-:Y:S02]  /*3400*/  IMAD R58, R5.reuse, R47, R58 ;  /* 0x0000002f053a7224 */ /* 0x040fe400078e023a */
[----:B------:R-:W-:Y:S01]  /*3410*/  @!P0 IMAD.IADD R48, R48, 0x1, -R5 ;  /* 0x0000000130308824 */ /* 0x000fe200078e0a05 */
[----:B------:R-:W-:Y:S01]  /*3420*/  ISETP.GT.U32.AND P0, PT, R5, R44, PT ;  /* 0x0000002c0500720c */ /* 0x000fe20003f04070 */
[----:B------:R-:W-:Y:S02]  /*3430*/  VIADD R59, R8, 0x44 ;  /* 0x00000044083b7836 */ /* 0x000fe40000000000 */
[----:B------:R-:W-:-:S02]  /*3440*/  @!P1 IMAD.MOV R46, RZ, RZ, -R46 ;  /* 0x000000ffff2e9224 */ /* 0x000fc400078e0a2e */
[--C-:B------:R-:W-:Y:S01]  /*3450*/  @!P3 IMAD.IADD R54, R54, 0x1, -R5.reuse ;  /* 0x000000013636b824 */ /* 0x100fe200078e0a05 */
[C---:B------:R-:W-:Y:S01]  /*3460*/  ISETP.GT.U32.AND P3, PT, R5.reuse, R58, PT ;  /* 0x0000003a0500720c */ /* 0x040fe20003f64070 */
[----:B------:R-:W-:Y:S01]  /*3470*/  VIADD R57, R8, 0x48 ;  /* 0x0000004808397836 */ /* 0x000fe20000000000 */
[----:B------:R-:W-:Y:S01]  /*3480*/  IABS R62, R59 ;  /* 0x0000003b003e7213 */ /* 0x000fe20000000000 */
[--C-:B------:R-:W-:Y:S01]  /*3490*/  @!P5 IMAD.IADD R52, R52, 0x1, -R5.reuse ;  /* 0x000000013434d824 */ /* 0x100fe200078e0a05 */
[C---:B------:R-:W-:Y:S01]  /*34a0*/  ISETP.GT.U32.AND P5, PT, R5.reuse, R50, PT ;  /* 0x000000320500720c */ /* 0x040fe20003fa4070 */
[----:B------:R-:W-:Y:S01]  /*34b0*/  @!P4 IMAD.MOV R48, RZ, RZ, -R48 ;  /* 0x000000ffff30c224 */ /* 0x000fe200078e0a30 */
[----:B------:R-:W-:Y:S01]  /*34c0*/  IABS R60, R57 ;  /* 0x00000039003c7213 */ /* 0x000fe20000000000 */
[----:B------:R-:W-:Y:S01]  /*34d0*/  @!P0 IMAD.IADD R44, R44, 0x1, -R5 ;  /* 0x000000012c2c8824 */ /* 0x000fe200078e0a05 */
[----:B------:R-:W-:Y:S01]  /*34e0*/  ISETP.GT.U32.AND P1, PT, R5, R52, PT ;  /* 0x000000340500720c */ /* 0x000fe20003f24070 */
[----:B------:R-:W-:Y:S01]  /*34f0*/  IMAD.HI.U32 R47, R7, R62, RZ ;  /* 0x0000003e072f7227 */ /* 0x000fe200078e00ff */
[----:B------:R-:W-:-:S03]  /*3500*/  ISETP.GE.AND P0, PT, R53, RZ, PT ;  /* 0x000000ff3500720c */ /* 0x000fc60003f06270 */
[----:B------:R-:W-:Y:S01]  /*3510*/  @!P3 IMAD.IADD R58, R58, 0x1, -R5 ;  /* 0x000000013a3ab824 */ /* 0x000fe200078e0a05 */
[----:B------:R-:W-:Y:S01]  /*3520*/  ISETP.GT.U32.AND P3, PT, R5, R44, PT ;  /* 0x0000002c0500720c */ /* 0x000fe20003f64070 */
[----:B------:R-:W-:Y:S02]  /*3530*/  IMAD.MOV R47, RZ, RZ, -R47 ;  /* 0x000000ffff2f7224 */ /* 0x000fe400078e0a2f */
[----:B------:R-:W-:Y:S01]  /*3540*/  IMAD.HI.U32 R45, R7, R60, RZ ;  /* 0x0000003c072d7227 */ /* 0x000fe200078e00ff */
[----:B------:R-:W-:-:S03]  /*3550*/  ISETP.GT.U32.AND P4, PT, R5, R58, PT ;  /* 0x0000003a0500720c */ /* 0x000fc60003f84070 */
[----:B------:R-:W-:Y:S02]  /*3560*/  IMAD R62, R5, R47, R62 ;  /* 0x0000002f053e7224 */ /* 0x000fe400078e023e */
[--C-:B------:R-:W-:Y:S01]  /*3570*/  @!P1 IMAD.IADD R52, R52, 0x1, -R5.reuse ;  /* 0x0000000134349824 */ /* 0x100fe200078e0a05 */
[----:B------:R-:W-:Y:S01]  /*3580*/  ISETP.GE.AND P1, PT, R51, RZ, PT ;  /* 0x000000ff3300720c */ /* 0x000fe20003f26270 */
[----:B------:R-:W-:Y:S02]  /*3590*/  VIADD R51, R8, 0x40 ;  /* 0x0000004008337836 */ /* 0x000fe40000000000 */
[----:B------:R-:W-:Y:S01]  /*35a0*/  @!P3 IMAD.IADD R44, R44, 0x1, -R5 ;  /* 0x000000012c2cb824 */ /* 0x000fe200078e0a05 */
[----:B------:R-:W-:Y:S01]  /*35b0*/  ISETP.GT.U32.AND P3, PT, R5, R62, PT ;  /* 0x0000003e0500720c */ /* 0x000fe20003f64070 */
[----:B------:R-:W-:Y:S01]  /*35c0*/  IMAD.MOV R45, RZ, RZ, -R45 ;  /* 0x000000ffff2d7224 */ /* 0x000fe200078e0a2d */
[----:B------:R-:W-:Y:S01]  /*35d0*/  IABS R64, R51 ;  /* 0x0000003300407213 */ /* 0x000fe20000000000 */
[----:B------:R-:W-:-:S02]  /*35e0*/  VIADD R53, R8, 0x3c ;  /* 0x0000003c08357836 */ /* 0x000fc40000000000 */
[----:B------:R-:W-:Y:S02]  /*35f0*/  IMAD R60, R5, R45, R60 ;  /* 0x0000002d053c7224 */ /* 0x000fe400078e023c */
[----:B------:R-:W-:Y:S01]  /*3600*/  IMAD.HI.U32 R45, R7, R64, RZ ;  /* 0x00000040072d7227 */ /* 0x000fe200078e00ff */
[----:B------:R-:W-:-:S03]  /*3610*/  IABS R66, R53 ;  /* 0x0000003500427213 */ /* 0x000fc60000000000 */
[----:B------:R-:W-:Y:S02]  /*3620*/  IMAD.MOV R45, RZ, RZ, -R45 ;  /* 0x000000ffff2d7224 */ /* 0x000fe400078e0a2d */
[--C-:B------:R-:W-:Y:S02]  /*3630*/  @!P3 IMAD.IADD R62, R62, 0x1, -R5.reuse ;  /* 0x000000013e3eb824 */ /* 0x100fe400078e0a05 */
[C---:B------:R-:W-:Y:S02]  /*3640*/  IMAD R64, R5.reuse, R45, R64 ;  /* 0x0000002d05407224 */ /* 0x040fe400078e0240 */
[----:B------:R-:W-:Y:S01]  /*3650*/  @!P5 IMAD.IADD R50, R50, 0x1, -R5 ;  /* 0x000000013232d824 */ /* 0x000fe200078e0a05 */
[C---:B------:R-:W-:Y:S01]  /*3660*/  ISETP.GT.U32.AND P3, PT, R5.reuse, R62, PT ;  /* 0x0000003e0500720c */ /* 0x040fe20003f64070 */
[----:B------:R-:W-:Y:S01]  /*3670*/  @!P6 IMAD.MOV R52, RZ, RZ, -R52 ;  /* 0x000000ffff34e224 */ /* 0x000fe200078e0a34 */
[----:B------:R-:W-:Y:S01]  /*3680*/  ISETP.GT.U32.AND P5, PT, R5, R56, PT ;  /* 0x000000380500720c */ /* 0x000fe20003fa4070 */
[----:B------:R-:W-:Y:S01]  /*3690*/  IMAD.HI.U32 R47, R7, R66, RZ ;  /* 0x00000042072f7227 */ /* 0x000fe200078e00ff */
[----:B------:R-:W-:-:S03]  /*36a0*/  ISETP.GT.U32.AND P6, PT, R5, R60, PT ;  /* 0x0000003c0500720c */ /* 0x000fc60003fc4070 */
[----:B------:R-:W-:Y:S02]  /*36b0*/  IMAD.MOV R47, RZ, RZ, -R47 ;  /* 0x000000ffff2f7224 */ /* 0x000fe400078e0a2f */
[----:B------:R-:W-:Y:S02]  /*36c0*/  @!P2 IMAD.MOV R50, RZ, RZ, -R50 ;  /* 0x000000ffff32a224 */ /* 0x000fe400078e0a32 */
[C---:B------:R-:W-:Y:S02]  /*36d0*/  IMAD R66, R5.reuse, R47, R66 ;  /* 0x0000002f05427224 */ /* 0x040fe400078e0242 */
[--C-:B------:R-:W-:Y:S01]  /*36e0*/  @!P3 IMAD.IADD R62, R62, 0x1, -R5.reuse ;  /* 0x000000013e3eb824 */ /* 0x100fe200078e0a05 */
[----:B------:R-:W-:Y:S01]  /*36f0*/  ISETP.GT.U32.AND P3, PT, R5, R64, PT ;  /* 0x000000400500720c */ /* 0x000fe20003f64070 */
[--C-:B------:R-:W-:Y:S01]  /*3700*/  @!P5 IMAD.IADD R56, R56, 0x1, -R5.reuse ;  /* 0x000000013838d824 */ /* 0x100fe200078e0a05 */
[----:B------:R-:W-:Y:S01]  /*3710*/  ISETP.GE.AND P5, PT, R55, RZ, PT ;  /* 0x000000ff3700720c */ /* 0x000fe20003fa6270 */
[----:B------:R-:W-:Y:S01]  /*3720*/  @!P1 IMAD.MOV R54, RZ, RZ, -R54 ;  /* 0x000000ffff369224 */ /* 0x000fe200078e0a36 */
[----:B------:R-:W-:Y:S01]  /*3730*/  ISETP.GE.AND P1, PT, R49, RZ, PT ;  /* 0x000000ff3100720c */ /* 0x000fe20003f26270 */
[--C-:B------:R-:W-:Y:S01]  /*3740*/  @!P6 IMAD.IADD R60, R60, 0x1, -R5.reuse ;  /* 0x000000013c3ce824 */ /* 0x100fe200078e0a05 */
[----:B------:R-:W-:Y:S01]  /*3750*/  ISETP.GT.U32.AND P2, PT, R5, R56, PT ;  /* 0x000000380500720c */ /* 0x000fe20003f44070 */
[----:B------:R-:W-:Y:S01]  /*3760*/  @!P0 IMAD.MOV R44, RZ, RZ, -R44 ;  /* 0x000000ffff2c8224 */ /* 0x000fe200078e0a2c */
[----:B------:R-:W-:Y:S01]  /*3770*/  ISETP.GE.AND P6, PT, R51, RZ, PT ;  /* 0x000000ff3300720c */ /* 0x000fe20003fc6270 */
[----:B------:R-:W-:Y:S01]  /*3780*/  VIADD R45, R8, 0x38 ;  /* 0x00000038082d7836 */ /* 0x000fe20000000000 */
[----:B------:R-:W-:Y:S01]  /*3790*/  ISETP.GT.U32.AND P0, PT, R5, R60, PT ;  /* 0x0000003c0500720c */ /* 0x000fe20003f04070 */
[--C-:B------:R-:W-:Y:S01]  /*37a0*/  @!P4 IMAD.IADD R58, R58, 0x1, -R5.reuse ;  /* 0x000000013a3ac824 */ /* 0x100fe200078e0a05 */
[----:B------:R-:W-:Y:S01]  /*37b0*/  ISETP.GE.AND P4, PT, R59, RZ, PT ;  /* 0x000000ff3b00720c */ /* 0x000fe20003f86270 */
[----:B------:R-:W-:Y:S01]  /*37c0*/  @!P3 IMAD.IADD R64, R64, 0x1, -R5 ;  /* 0x000000014040b824 */ /* 0x000fe200078e0a05 */
[----:B------:R-:W-:Y:S01]  /*37d0*/  IABS R68, R45 ;  /* 0x0000002d00447213 */ /* 0x000fe20000000000 */
[----:B------:R-:W-:-:S02]  /*37e0*/  VIADD R47, R8, 0x34 ;  /* 0x00000034082f7836 */ /* 0x000fc40000000000 */
[----:B------:R-:W-:Y:S01]  /*37f0*/  @!P1 IMAD.MOV R58, RZ, RZ, -R58 ;  /* 0x000000ffff3a9224 */ /* 0x000fe200078e0a3a */
[----:B------:R-:W-:Y:S01]  /*3800*/  ISETP.GT.U32.AND P3, PT, R5, R64, PT ;  /* 0x000000400500720c */ /* 0x000fe20003f64070 */
[--C-:B------:R-:W-:Y:S01]  /*3810*/  @!P2 IMAD.IADD R56, R56, 0x1, -R5.reuse ;  /* 0x000000013838a824 */ /* 0x100fe200078e0a05 */
[----:B------:R-:W-:Y:S01]  /*3820*/  ISETP.GE.AND P2, PT, R57, RZ, PT ;  /* 0x000000ff3900720c */ /* 0x000fe20003f46270 */
[----:B------:R-:W-:Y:S01]  /*3830*/  VIADD R49, R8, 0x30 ;  /* 0x0000003008317836 */ /* 0x000fe20000000000 */
[----:B------:R-:W-:Y:S01]  /*3840*/  ISETP.GE.AND P1, PT, R45, RZ, PT ;  /* 0x000000ff2d00720c */ /* 0x000fe20003f26270 */
[----:B------:R-:W-:Y:S01]  /*3850*/  IMAD.HI.U32 R45, R7, R68, RZ ;  /* 0x00000044072d7227 */ /* 0x000fe200078e00ff */
[----:B------:R-:W-:Y:S02]  /*3860*/  IABS R70, R47 ;  /* 0x0000002f00467213 */ /* 0x000fe40000000000 */
[----:B------:R-:W-:Y:S01]  /*3870*/  IABS R72, R49 ;  /* 0x0000003100487213 */ /* 0x000fe20000000000 */
[----:B------:R-:W-:Y:S01]  /*3880*/  @!P5 IMAD.MOV R56, RZ, RZ, -R56 ;  /* 0x000000ffff38d224 */ /* 0x000fe200078e0a38 */
[----:B------:R-:W-:Y:S01]  /*3890*/  ISETP.GE.AND P5, PT, R53, RZ, PT ;  /* 0x000000ff3500720c */ /* 0x000fe20003fa6270 */
[--C-:B------:R-:W-:Y:S01]  /*38a0*/  @!P0 IMAD.IADD R60, R60, 0x1, -R5.reuse ;  /* 0x000000013c3c8824 */ /* 0x100fe200078e0a05 */
[----:B------:R-:W-:Y:S01]  /*38b0*/  ISETP.GE.AND P0, PT, R47, RZ, PT ;  /* 0x000000ff2f00720c */ /* 0x000fe20003f06270 */
[----:B------:R-:W-:Y:S01]  /*38c0*/  @!P3 IMAD.IADD R64, R64, 0x1, -R5 ;  /* 0x000000014040b824 */ /* 0x000fe200078e0a05 */
[----:B------:R-:W-:Y:S01]  /*38d0*/  ISETP.GT.U32.AND P3, PT, R5, R66, PT ;  /* 0x000000420500720c */ /* 0x000fe20003f64070 */
[----:B------:R-:W-:-:S04]  /*38e0*/  IMAD.HI.U32 R47, R7, R70, RZ ;  /* 0x00000046072f7227 */ /* 0x000fc800078e00ff */
[----:B------:R-:W-:Y:S02]  /*38f0*/  IMAD.MOV R53, RZ, RZ, -R45 ;  /* 0x000000ffff357224 */ /* 0x000fe400078e0a2d */
[----:B------:R-:W-:Y:S02]  /*3900*/  VIADD R51, R8, 0x2c ;  /* 0x0000002c08337836 */ /* 0x000fe40000000000 */
[----:B------:R-:W-:Y:S02]  /*3910*/  IMAD.MOV R47, RZ, RZ, -R47 ;  /* 0x000000ffff2f7224 */ /* 0x000fe400078e0a2f */
[----:B------:R-:W-:Y:S01]  /*3920*/  IMAD R68, R5, R53, R68 ;  /* 0x0000003505447224 */ /* 0x000fe200078e0244 */
[----:B------:R-:W-:Y:S01]  /*3930*/  IABS R74, R51 ;  /* 0x00000033004a7213 */ /* 0x000fe20000000000 */
[----:B------:R-:W-:Y:S02]  /*3940*/  @!P3 IMAD.IADD R66, R66, 0x1, -R5 ;  /* 0x000000014242b824 */ /* 0x000fe400078e0a05 */
[----:B------:R-:W-:Y:S01]  /*3950*/  @!P2 IMAD.MOV R60, RZ, RZ, -R60 ;  /* 0x000000ffff3ca224 */ /* 0x000fe200078e0a3c */
[----:B------:R-:W-:Y:S01]  /*3960*/  ISETP.GE.AND P2, PT, R49, RZ, PT ;  /* 0x000000ff3100720c */ /* 0x000fe20003f46270 */
[C---:B------:R-:W-:Y:S01]  /*3970*/  IMAD R70, R5.reuse, R47, R70 ;  /* 0x0000002f05467224 */ /* 0x040fe200078e0246 */
[C---:B------:R-:W-:Y:S01]  /*3980*/  ISETP.GT.U32.AND P3, PT, R5.reuse, R66, PT ;  /* 0x000000420500720c */ /* 0x040fe20003f64070 */
[----:B------:R-:W-:Y:S01]  /*3990*/  @!P6 IMAD.MOV R64, RZ, RZ, -R64 ;  /* 0x000000ffff40e224 */ /* 0x000fe200078e0a40 */
[----:B------:R-:W-:Y:S01]  /*39a0*/  ISETP.GT.U32.AND P6, PT, R5, R68, PT ;  /* 0x000000440500720c */ /* 0x000fe20003fc4070 */
[----:B------:R-:W-:-:S04]  /*39b0*/  IMAD.HI.U32 R49, R7, R72, RZ ;  /* 0x0000004807317227 */ /* 0x000fc800078e00ff */
[----:B------:R-:W-:Y:S01]  /*39c0*/  @!P4 IMAD.MOV R62, RZ, RZ, -R62 ;  /* 0x000000ffff3ec224 */ /* 0x000fe200078e0a3e */
[----:B------:R-:W-:Y:S01]  /*39d0*/  ISETP.GE.AND P4, PT, R51, RZ, PT ;  /* 0x000000ff3300720c */ /* 0x000fe20003f86270 */
[----:B------:R-:W-:Y:S02]  /*39e0*/  IMAD.MOV R49, RZ, RZ, -R49 ;  /* 0x000000ffff317224 */ /* 0x000fe400078e0a31 */
[----:B------:R-:W-:-:S04]  /*39f0*/  IMAD.HI.U32 R51, R7, R74, RZ ;  /* 0x0000004a07337227 */ /* 0x000fc800078e00ff */
[----:B------:R-:W-:Y:S01]  /*3a00*/  @!P3 IMAD.IADD R66, R66, 0x1, -R5 ;  /* 0x000000014242b824 */ /* 0x000fe200078e0a05 */
[C---:B------:R-:W-:Y:S01]  /*3a10*/  ISETP.GT.U32.AND P3, PT, R5.reuse, R70, PT ;  /* 0x000000460500720c */ /* 0x040fe20003f64070 */
[C---:B------:R-:W-:Y:S02]  /*3a20*/  IMAD R72, R5.reuse, R49, R72 ;  /* 0x0000003105487224 */ /* 0x040fe400078e0248 */
[----:B------:R-:W-:Y:S02]  /*3a30*/  VIADD R55, R8, 0x28 ;  /* 0x0000002808377836 */ /* 0x000fe40000000000 */
[----:B------:R-:W-:Y:S02]  /*3a40*/  IMAD.MOV R51, RZ, RZ, -R51 ;  /* 0x000000ffff337224 */ /* 0x000fe400078e0a33 */
[----:B------:R-:W-:Y:S01]  /*3a50*/  @!P5 IMAD.MOV R66, RZ, RZ, -R66 ;  /* 0x000000ffff42d224 */ /* 0x000fe200078e0a42 */
[C---:B------:R-:W-:Y:S01]  /*3a60*/  ISETP.GT.U32.AND P5, PT, R5.reuse, R72, PT ;  /* 0x000000480500720c */ /* 0x040fe20003fa4070 */
[----:B------:R-:W-:Y:S01]  /*3a70*/  IMAD R74, R5, R51, R74 ;  /* 0x00000033054a7224 */ /* 0x000fe200078e024a */
[----:B------:R-:W-:Y:S01]  /*3a80*/  IABS R76, R55 ;  /* 0x00000037004c7213 */ /* 0x000fe20000000000 */
[----:B------:R-:W-:-:S02]  /*3a90*/  @!P6 IMAD.IADD R68, R68, 0x1, -R5 ;  /* 0x000000014444e824 */ /* 0x000fc400078e0a05 */
[----:B------:R-:W-:Y:S01]  /*3aa0*/  @!P3 IMAD.IADD R70, R70, 0x1, -R5 ;  /* 0x000000014646b824 */ /* 0x000fe200078e0a05 */
[C---:B------:R-:W-:Y:S01]  /*3ab0*/  ISETP.GT.U32.AND P3, PT, R5.reuse, R74, PT ;  /* 0x0000004a0500720c */ /* 0x040fe20003f64070 */
[----:B------:R-:W-:Y:S01]  /*3ac0*/  VIADD R53, R8, 0x24 ;  /* 0x0000002408357836 */ /* 0x000fe20000000000 */
[----:B------:R-:W-:Y:S01]  /*3ad0*/  ISETP.GT.U32.AND P6, PT, R5, R68, PT ;  /* 0x000000440500720c */ /* 0x000fe20003fc4070 */
[----:B------:R-:W-:-:S03]  /*3ae0*/  IMAD.HI.U32 R45, R7, R76, RZ ;  /* 0x0000004c072d7227 */ /* 0x000fc600078e00ff */
[----:B------:R-:W-:Y:S01]  /*3af0*/  IABS R78, R53 ;  /* 0x00000035004e7213 */ /* 0x000fe20000000000 */
[----:B------:R-:W-:Y:S02]  /*3b00*/  IMAD.MOV R45, RZ, RZ, -R45 ;  /* 0x000000ffff2d7224 */ /* 0x000fe400078e0a2d */
[----:B------:R-:W-:Y:S01]  /*3b10*/  @!P5 IMAD.IADD R72, R72, 0x1, -R5 ;  /* 0x000000014848d824 */ /* 0x000fe200078e0a05 */
[C---:B------:R-:W-:Y:S01]  /*3b20*/  ISETP.GT.U32.AND P5, PT, R5.reuse, R70, PT ;  /* 0x000000460500720c */ /* 0x040fe20003fa4070 */
[----:B------:R-:W-:Y:S02]  /*3b30*/  IMAD R76, R5, R45, R76 ;  /* 0x0000002d054c7224 */ /* 0x000fe400078e024c */
[----:B------:R-:W-:Y:S02]  /*3b40*/  VIADD R57, R8, 0x20 ;  /* 0x0000002008397836 */ /* 0x000fe40000000000 */
[----:B------:R-:W-:-:S03]  /*3b50*/  IMAD.HI.U32 R45, R7, R78, RZ ;  /* 0x0000004e072d7227 */ /* 0x000fc600078e00ff */
[----:B------:R-:W-:Y:S01]  /*3b60*/  IABS R80, R57 ;  /* 0x0000003900507213 */ /* 0x000fe20000000000 */
[--C-:B------:R-:W-:Y:S01]  /*3b70*/  @!P6 IMAD.IADD R68, R68, 0x1, -R5.reuse ;  /* 0x000000014444e824 */ /* 0x100fe200078e0a05 */
[----:B------:R-:W-:Y:S01]  /*3b80*/  ISETP.GE.AND P6, PT, R8, RZ, PT ;  /* 0x000000ff0800720c */ /* 0x000fe20003fc6270 */
[----:B------:R-:W-:Y:S01]  /*3b90*/  @!P3 IMAD.IADD R74, R74, 0x1, -R5 ;  /* 0x000000014a4ab824 */ /* 0x000fe200078e0a05 */
[C---:B------:R-:W-:Y:S01]  /*3ba0*/  ISETP.GT.U32.AND P3, PT, R5.reuse, R72, PT ;  /* 0x000000480500720c */ /* 0x040fe20003f64070 */
[C---:B------:R-:W-:Y:S02]  /*3bb0*/  VIADD R59, R8.reuse, 0x1c ;  /* 0x0000001c083b7836 */ /* 0x040fe40000000000 */
[----:B------:R-:W-:Y:S02]  /*3bc0*/  IMAD.MOV R45, RZ, RZ, -R45 ;  /* 0x000000ffff2d7224 */ /* 0x000fe400078e0a2d */
[----:B------:R-:W-:Y:S01]  /*3bd0*/  @!P1 IMAD.MOV R68, RZ, RZ, -R68 ;  /* 0x000000ffff449224 */ /* 0x000fe200078e0a44 */
[C---:B------:R-:W-:Y:S01]  /*3be0*/  ISETP.GT.U32.AND P1, PT, R5.reuse, R74, PT ;  /* 0x0000004a0500720c */ /* 0x040fe20003f24070 */
[----:B------:R-:W-:Y:S01]  /*3bf0*/  VIADD R63, R8, 0x14 ;  /* 0x00000014083f7836 */ /* 0x000fe20000000000 */
[----:B------:R-:W-:Y:S01]  /*3c00*/  IABS R82, R59 ;  /* 0x0000003b00527213 */ /* 0x000fe20000000000 */
[----:B------:R-:W-:-:S02]  /*3c10*/  IMAD R78, R5, R45, R78 ;  /* 0x0000002d054e7224 */ /* 0x000fc400078e024e */
[----:B------:R-:W-:Y:S01]  /*3c20*/  IMAD.HI.U32 R45, R7, R80, RZ ;  /* 0x00000050072d7227 */ /* 0x000fe200078e00ff */
[----:B------:R-:W-:-:S03]  /*3c30*/  IABS R86, R63 ;  /* 0x0000003f00567213 */ /* 0x000fc60000000000 */
[----:B------:R-:W-:Y:S02]  /*3c40*/  VIADD R61, R8, 0x18 ;  /* 0x00000018083d7836 */ /* 0x000fe40000000000 */
[----:B------:R-:W-:Y:S01]  /*3c50*/  @!P5 IMAD.IADD R70, R70, 0x1, -R5 ;  /* 0x000000014646d824 */ /* 0x000fe200078e0a05 */
[----:B------:R-:W-:Y:S01]  /*3c60*/  ISETP.GT.U32.AND P5, PT, R5, R76, PT ;  /* 0x0000004c0500720c */ /* 0x000fe20003fa4070 */
[----:B------:R-:W-:Y:S01]  /*3c70*/  IMAD.MOV R45, RZ, RZ, -R45 ;  /* 0x000000ffff2d7224 */ /* 0x000fe200078e0a2d */
[----:B------:R-:W-:Y:S01]  /*3c80*/  IABS R84, R61 ;  /* 0x0000003d00547213 */ /* 0x000fe20000000000 */
[----:B------:R-:W-:-:S04]  /*3c90*/  IMAD.HI.U32 R47, R7, R82, RZ ;  /* 0x00000052072f7227 */ /* 0x000fc800078e00ff */
[----:B------:R-:W-:Y:S02]  /*3ca0*/  IMAD R80, R5, R45, R80 ;  /* 0x0000002d05507224 */ /* 0x000fe400078e0250 */
[----:B------:R-:W-:-:S04]  /*3cb0*/  IMAD.HI.U32 R51, R7, R86, RZ ;  /* 0x0000005607337227 */ /* 0x000fc800078e00ff */
[----:B------:R-:W-:Y:S02]  /*3cc0*/  IMAD.MOV R47, RZ, RZ, -R47 ;  /* 0x000000ffff2f7224 */ /* 0x000fe400078e0a2f */
[----:B------:R-:W-:Y:S01]  /*3cd0*/  @!P3 IMAD.IADD R72, R72, 0x1, -R5 ;  /* 0x000000014848b824 */ /* 0x000fe200078e0a05 */
[----:B------:R-:W-:Y:S01]  /*3ce0*/  ISETP.GT.U32.AND P3, PT, R5, R78, PT ;  /* 0x0000004e0500720c */ /* 0x000fe20003f64070 */
[----:B------:R-:W-:-:S04]  /*3cf0*/  IMAD.HI.U32 R49, R7, R84, RZ ;  /* 0x0000005407317227 */ /* 0x000fc800078e00ff */
[----:B------:R-:W-:Y:S01]  /*3d00*/  @!P1 IMAD.IADD R74, R74, 0x1, -R5 ;  /* 0x000000014a4a9824 */ /* 0x000fe200078e0a05 */
[C---:B------:R-:W-:Y:S01]  /*3d10*/  ISETP.GT.U32.AND P1, PT, R5.reuse, R80, PT ;  /* 0x000000500500720c */ /* 0x040fe20003f24070 */
[----:B------:R-:W-:Y:S02]  /*3d20*/  IMAD.MOV R51, RZ, RZ, -R51 ;  /* 0x000000ffff337224 */ /* 0x000fe400078e0a33 */
[C---:B------:R-:W-:Y:S02]  /*3d30*/  IMAD R82, R5.reuse, R47, R82 ;  /* 0x0000002f05527224 */ /* 0x040fe400078e0252 */
[----:B------:R-:W-:Y:S02]  /*3d40*/  IMAD.MOV R49, RZ, RZ, -R49 ;  /* 0x000000ffff317224 */ /* 0x000fe400078e0a31 */
[C---:B------:R-:W-:Y:S02]  /*3d50*/  IMAD R86, R5.reuse, R51, R86 ;  /* 0x0000003305567224 */ /* 0x040fe400078e0256 */
[----:B------:R-:W-:Y:S01]  /*3d60*/  @!P5 IMAD.IADD R76, R76, 0x1, -R5 ;  /* 0x000000014c4cd824 */ /* 0x000fe200078e0a05 */
[----:B------:R-:W-:Y:S01]  /*3d70*/  ISETP.GT.U32.AND P5, PT, R5, R82, PT ;  /* 0x000000520500720c */ /* 0x000fe20003fa4070 */
[----:B------:R-:W-:-:S02]  /*3d80*/  VIADD R51, R8, 0x10 ;  /* 0x0000001008337836 */ /* 0x000fc40000000000 */
[C---:B------:R-:W-:Y:S02]  /*3d90*/  IMAD R84, R5.reuse, R49, R84 ;  /* 0x0000003105547224 */ /* 0x040fe400078e0254 */
[C---:B------:R-:W-:Y:S01]  /*3da0*/  VIADD R65, R8.reuse, 0xc ;  /* 0x0000000c08417836 */ /* 0x040fe20000000000 */
[----:B------:R-:W-:Y:S01]  /*3db0*/  IABS R88, R51 ;  /* 0x0000003300587213 */ /* 0x000fe20000000000 */
[C---:B------:R-:W-:Y:S02]  /*3dc0*/  VIADD R67, R8.reuse, 0x8 ;  /* 0x0000000808437836 */ /* 0x040fe40000000000 */
[----:B------:R-:W-:Y:S01]  /*3dd0*/  VIADD R69, R8, 0x4 ;  /* 0x0000000408457836 */ /* 0x000fe20000000000 */
[----:B------:R-:W-:Y:S01]  /*3de0*/  IABS R90, R65 ;  /* 0x00000041005a7213 */ /* 0x000fe20000000000 */
[--C-:B------:R-:W-:Y:S01]  /*3df0*/  @!P3 IMAD.IADD R78, R78, 0x1, -R5.reuse ;  /* 0x000000014e4eb824 */ /* 0x100fe200078e0a05 */
[----:B------:R-:W-:Y:S01]  /*3e00*/  ISETP.GT.U32.AND P3, PT, R5, R84, PT ;  /* 0x000000540500720c */ /* 0x000fe20003f64070 */
[----:B------:R-:W-:Y:S01]  /*3e10*/  @!P1 IMAD.IADD R80, R80, 0x1, -R5 ;  /* 0x0000000150509824 */ /* 0x000fe200078e0a05 */
[----:B------:R-:W-:Y:S01]  /*3e20*/  IABS R92, R67 ;  /* 0x00000043005c7213 */ /* 0x000fe20000000000 */
[----:B------:R-:W-:Y:S01]  /*3e30*/  IMAD.HI.U32 R8, R7, R88, RZ ;  /* 0x0000005807087227 */ /* 0x000fe200078e00ff */
[----:B------:R-:W-:-:S02]  /*3e40*/  IABS R94, R69 ;  /* 0x00000045005e7213 */ /* 0x000fc40000000000 */
[----:B------:R-:W-:Y:S01]  /*3e50*/  ISETP.GT.U32.AND P1, PT, R5, R86, PT ;  /* 0x000000560500720c */ /* 0x000fe20003f24070 */
[----:B------:R-:W-:-:S04]  /*3e60*/  IMAD.HI.U32 R45, R7, R90, RZ ;  /* 0x0000005a072d7227 */ /* 0x000fc800078e00ff */
[----:B------:R-:W-:-:S04]  /*3e70*/  IMAD.HI.U32 R47, R7, R92, RZ ;  /* 0x0000005c072f7227 */ /* 0x000fc800078e00ff */
[----:B------:R-:W-:Y:S01]  /*3e80*/  @!P0 IMAD.MOV R70, RZ, RZ, -R70 ;  /* 0x000000ffff468224 */ /* 0x000fe200078e0a46 */
[C---:B------:R-:W-:Y:S01]  /*3e90*/  ISETP.GT.U32.AND P0, PT, R5.reuse, R76, PT ;  /* 0x0000004c0500720c */ /* 0x040fe20003f04070 */
[----:B------:R-:W-:Y:S01]  /*3ea0*/  @!P2 IMAD.MOV R72, RZ, RZ, -R72 ;  /* 0x000000ffff48a224 */ /* 0x000fe200078e0a48 */
[----:B------:R-:W-:Y:S01]  /*3eb0*/  ISETP.GT.U32.AND P2, PT, R5, R80, PT ;  /* 0x000000500500720c */ /* 0x000fe20003f44070 */
[----:B------:R-:W-:-:S04]  /*3ec0*/  IMAD.HI.U32 R49, R7, R94, RZ ;  /* 0x0000005e07317227 */ /* 0x000fc800078e00ff */
[----:B------:R-:W-:Y:S01]  /*3ed0*/  @!P5 IMAD.IADD R82, R82, 0x1, -R5 ;  /* 0x000000015252d824 */ /* 0x000fe200078e0a05 */
[----:B------:R-:W-:Y:S01]  /*3ee0*/  ISETP.GT.U32.AND P5, PT, R5, R78, PT ;  /* 0x0000004e0500720c */ /* 0x000fe20003fa4070 */
[----:B------:R-:W-:Y:S02]  /*3ef0*/  IMAD.MOV R8, RZ, RZ, -R8 ;  /* 0x000000ffff087224 */ /* 0x000fe400078e0a08 */
[----:B------:R-:W-:-:S04]  /*3f00*/  IMAD.HI.U32 R7, R7, R96, RZ ;  /* 0x0000006007077227 */ /* 0x000fc800078e00ff */
[----:B------:R-:W-:Y:S02]  /*3f10*/  IMAD.MOV R45, RZ, RZ, -R45 ;  /* 0x000000ffff2d7224 */ /* 0x000fe400078e0a2d */
[----:B------:R-:W-:Y:S02]  /*3f20*/  IMAD.MOV R47, RZ, RZ, -R47 ;  /* 0x000000ffff2f7224 */ /* 0x000fe400078e0a2f */
[----:B------:R-:W-:Y:S02]  /*3f30*/  IMAD.MOV R49, RZ, RZ, -R49 ;  /* 0x000000ffff317224 */ /* 0x000fe400078e0a31 */
[C---:B------:R-:W-:Y:S02]  /*3f40*/  IMAD R8, R5.reuse, R8, R88 ;  /* 0x0000000805087224 */ /* 0x040fe400078e0258 */
[----:B------:R-:W-:Y:S02]  /*3f50*/  IMAD.MOV R7, RZ, RZ, -R7 ;  /* 0x000000ffff077224 */ /* 0x000fe400078e0a07 */
[C---:B------:R-:W-:Y:S01]  /*3f60*/  IMAD R88, R5.reuse, R45, R90 ;  /* 0x0000002d05587224 */ /* 0x040fe200078e025a */
[----:B------:R-:W-:Y:S01]  /*3f70*/  SHF.R.S32.HI R45, RZ, 0x2, R154 ;  /* 0x00000002ff2d7819 */ /* 0x000fe2000001149a */
[----:B------:R-:W-:Y:S01]  /*3f80*/  @!P3 IMAD.IADD R84, R84, 0x1, -R5 ;  /* 0x000000015454b824 */ /* 0x000fe200078e0a05 */
[C---:B------:R-:W-:Y:S01]  /*3f90*/  ISETP.GT.U32.AND P3, PT, R5.reuse, R82, PT ;  /* 0x000000520500720c */ /* 0x040fe20003f64070 */
[----:B------:R-:W-:Y:S01]  /*3fa0*/  IMAD R90, R5, R47, R92 ;  /* 0x0000002f055a7224 */ /* 0x000fe200078e025c */
[----:B------:R-:W-:Y:S01]  /*3fb0*/  SGXT R45, R45, 0x1 ;  /* 0x000000012d2d781a */ /* 0x000fe20000000200 */
[----:B------:R-:W-:-:S02]  /*3fc0*/  IMAD R92, R5, R49, R94 ;  /* 0x00000031055c7224 */ /* 0x000fc400078e025e */
[--C-:B------:R-:W-:Y:S02]  /*3fd0*/  @!P1 IMAD.IADD R86, R86, 0x1, -R5.reuse ;  /* 0x0000000156569824 */ /* 0x100fe400078e0a05 */
[C---:B------:R-:W-:Y:S01]  /*3fe0*/  IMAD R94, R5.reuse, R7, R96 ;  /* 0x00000007055e7224 */ /* 0x040fe200078e0260 */
[----:B------:R-:W-:Y:S01]  /*3ff0*/  SHF.R.S32.HI R7, RZ, 0x1f, R190 ;  /* 0x0000001fff077819 */ /* 0x000fe200000114be */
[----:B------:R-:W-:Y:S01]  /*4000*/  @!P4 IMAD.MOV R74, RZ, RZ, -R74 ;  /* 0x000000ffff4ac224 */ /* 0x000fe200078e0a4a */
[C---:B------:R-:W-:Y:S01]  /*4010*/  ISETP.GT.U32.AND P4, PT, R5.reuse, R84, PT ;  /* 0x000000540500720c */ /* 0x040fe20003f84070 */
[--C-:B------:R-:W-:Y:S01]  /*4020*/  @!P0 IMAD.IADD R76, R76, 0x1, -R5.reuse ;  /* 0x000000014c4c8824 */ /* 0x100fe200078e0a05 */
[C---:B------:R-:W-:Y:S01]  /*4030*/  ISETP.GT.U32.AND P1, PT, R5.reuse, R86, PT ;  /* 0x000000560500720c */ /* 0x040fe20003f24070 */
[--C-:B------:R-:W-:Y:S01]  /*4040*/  @!P2 IMAD.IADD R80, R80, 0x1, -R5.reuse ;  /* 0x000000015050a824 */ /* 0x100fe200078e0a05 */
[C---:B------:R-:W-:Y:S01]  /*4050*/  ISETP.GT.U32.AND P0, PT, R5.reuse, R8, PT ;  /* 0x000000080500720c */ /* 0x040fe20003f04070 */
[--C-:B------:R-:W-:Y:S01]  /*4060*/  @!P5 IMAD.IADD R78, R78, 0x1, -R5.reuse ;  /* 0x000000014e4ed824 */ /* 0x100fe200078e0a05 */
[C---:B------:R-:W-:Y:S01]  /*4070*/  ISETP.GT.U32.AND P2, PT, R5.reuse, R94, PT ;  /* 0x0000005e0500720c */ /* 0x040fe20003f44070 */
[--C-:B------:R-:W-:Y:S01]  /*4080*/  @!P3 IMAD.IADD R82, R82, 0x1, -R5.reuse ;  /* 0x000000015252b824 */ /* 0x100fe200078e0a05 */
[C---:B------:R-:W-:Y:S01]  /*4090*/  ISETP.GT.U32.AND P5, PT, R5.reuse, R88, PT ;  /* 0x000000580500720c */ /* 0x040fe20003fa4070 */
[----:B------:R-:W-:Y:S01]  /*40a0*/  IMAD R0, R0, UR7, RZ ;  /* 0x0000000700007c24 */ /* 0x000fe2000f8e02ff */
[----:B------:R-:W-:Y:S01]  /*40b0*/  ISETP.GT.U32.AND P3, PT, R5, R90, PT ;  /* 0x0000005a0500720c */ /* 0x000fe20003f64070 */
[----:B------:R-:W-:Y:S01]  /*40c0*/  ULDC UR7, c[0x0][0x238] ;  /* 0x00008e0000077ab9 */ /* 0x000fe20000000800 */
[----:B------:R-:W-:Y:S01]  /*40d0*/  LEA.HI R190, R7, R190, RZ, 0x5 ;  /* 0x000000be07be7211 */ /* 0x000fe200078f28ff */
[--C-:B------:R-:W-:Y:S01]  /*40e0*/  @!P4 IMAD.IADD R84, R84, 0x1, -R5.reuse ;  /* 0x000000015454c824 */ /* 0x100fe200078e0a05 */
[----:B------:R-:W-:Y:S01]  /*40f0*/  ISETP.GT.U32.AND P4, PT, R5, R92, PT ;  /* 0x0000005c0500720c */ /* 0x000fe20003f84070 */
[--C-:B------:R-:W-:Y:S01]  /*4100*/  @!P1 IMAD.IADD R86, R86, 0x1, -R5.reuse ;  /* 0x0000000156569824 */ /* 0x100fe200078e0a05 */
[----:B------:R-:W-:Y:S01]  /*4110*/  ISETP.GE.AND P1, PT, R55, RZ, PT ;  /* 0x000000ff3700720c */ /* 0x000fe20003f26270 */
        /* <DEDUP_REMOVED lines=8> */
[----:B------:R-:W-:Y:S01]  /*41a0*/  IMAD.SHL.U32 R7, R154, 0x20, RZ ;  /* 0x000000209a077824 */ /* 0x000fe200078e00ff */
[----:B------:R-:W-:Y:S01]  /*41b0*/  LOP3.LUT R96, R45, 0x90, RZ, 0xc0, !PT ;  /* 0x000000902d607812 */ /* 0x000fe200078ec0ff */
[----:B------:R-:W-:Y:S01]  /*41c0*/  @!P4 IMAD.IADD R92, R92, 0x1, -R5 ;  /* 0x000000015c5cc824 */ /* 0x000fe200078e0a05 */
[C---:B------:R-:W-:Y:S01]  /*41d0*/  ISETP.GT.U32.AND P4, PT, R5.reuse, R94, PT ;  /* 0x0000005e0500720c */ /* 0x040fe20003f84070 */
[----:B------:R-:W-:Y:S01]  /*41e0*/  @!P1 IMAD.MOV R76, RZ, RZ, -R76 ;  /* 0x000000ffff4c9224 */ /* 0x000fe200078e0a4c */
[C---:B------:R-:W-:Y:S01]  /*41f0*/  ISETP.GT.U32.AND P1, PT, R5.reuse, R8, PT ;  /* 0x000000080500720c */ /* 0x040fe20003f24070 */
[----:B------:R-:W-:Y:S01]  /*4200*/  @!P0 IMAD.MOV R78, RZ, RZ, -R78 ;  /* 0x000000ffff4e8224 */ /* 0x000fe200078e0a4e */
[C---:B------:R-:W-:Y:S01]  /*4210*/  ISETP.GT.U32.AND P0, PT, R5.reuse, R88, PT ;  /* 0x000000580500720c */ /* 0x040fe20003f04070 */
[----:B------:R-:W-:Y:S01]  /*4220*/  @!P2 IMAD.MOV R82, RZ, RZ, -R82 ;  /* 0x000000ffff52a224 */ /* 0x000fe200078e0a52 */
[C---:B------:R-:W-:Y:S01]  /*4230*/  ISETP.GT.U32.AND P2, PT, R5.reuse, R90, PT ;  /* 0x0000005a0500720c */ /* 0x040fe20003f44070 */
[----:B------:R-:W-:Y:S01]  /*4240*/  @!P5 IMAD.MOV R80, RZ, RZ, -R80 ;  /* 0x000000ffff50d224 */ /* 0x000fe200078e0a50 */
[----:B------:R-:W-:Y:S01]  /*4250*/  ISETP.GT.U32.AND P5, PT, R5, R92, PT ;  /* 0x0000005c0500720c */ /* 0x000fe20003fa4070 */
[----:B------:R-:W-:Y:S01]  /*4260*/  @!P3 IMAD.MOV R84, RZ, RZ, -R84 ;  /* 0x000000ffff54b224 */ /* 0x000fe200078e0a54 */
[----:B------:R-:W-:-:S02]  /*4270*/  ISETP.GE.AND P3, PT, R63, RZ, PT ;  /* 0x000000ff3f00720c */ /* 0x000fc40003f66270 */
[----:B------:R-:W-:Y:S01]  /*4280*/  LOP3.LUT R152, R96, 0xf60, R7, 0xf8, !PT ;  /* 0x00000f6060987812 */ /* 0x000fe200078ef807 */
        /* <DEDUP_REMOVED lines=8> */
[----:B------:R-:W-:Y:S01]  /*4310*/  @!P5 IMAD.IADD R92, R92, 0x1, -R5 ;  /* 0x000000015c5cd824 */ /* 0x000fe200078e0a05 */
[----:B------:R-:W-:Y:S01]  /*4320*/  ISETP.NE.AND P5, PT, R3, RZ, PT ;  /* 0x000000ff0300720c */ /* 0x000fe20003fa5270 */
[----:B------:R-:W-:Y:S01]  /*4330*/  @!P3 IMAD.MOV R86, RZ, RZ, -R86 ;  /* 0x000000ffff56b224 */ /* 0x000fe200078e0a56 */
[----:B------:R-:W-:Y:S01]  /*4340*/  LOP3.LUT R3, RZ, R3, RZ, 0x33, !PT ;  /* 0x00000003ff037212 */ /* 0x000fe200078e33ff */
[----:B------:R-:W-:Y:S01]  /*4350*/  @!P6 IMAD.MOV R94, RZ, RZ, -R94 ;  /* 0x000000ffff5ee224 */ /* 0x000fe200078e0a5e */
[----:B------:R-:W-:Y:S01]  /*4360*/  CS2R R96, SRZ ;  /* 0x0000000000607805 */ /* 0x000fe2000001ff00 */
[----:B------:R-:W-:Y:S01]  /*4370*/  @!P4 IMAD.MOV R90, RZ, RZ, -R90 ;  /* 0x000000ffff5ac224 */ /* 0x000fe200078e0a5a */
[C---:B------:R-:W-:Y:S01]  /*4380*/  SEL R2, R3.reuse, R2, !P5 ;  /* 0x0000000203027207 */ /* 0x040fe20006800000 */
[----:B------:R-:W-:Y:S01]  /*4390*/  @!P1 IMAD.MOV R8, RZ, RZ, -R8 ;  /* 0x000000ffff089224 */ /* 0x000fe200078e0a08 */
[C---:B------:R-:W-:Y:S01]  /*43a0*/  SEL R6, R3.reuse, R6, !P5 ;  /* 0x0000000603067207 */ /* 0x040fe20006800000 */
[----:B------:R-:W-:Y:S01]  /*43b0*/  @!P0 IMAD.MOV R88, RZ, RZ, -R88 ;  /* 0x000000ffff588224 */ /* 0x000fe200078e0a58 */
[C---:B------:R-:W-:Y:S01]  /*43c0*/  SEL R11, R3.reuse, R11, !P5 ;  /* 0x0000000b030b7207 */ /* 0x040fe20006800000 */
[----:B------:R-:W-:Y:S01]  /*43d0*/  IMAD R192, R2, UR4, RZ ;  /* 0x0000000402c07c24 */ /* 0x000fe2000f8e02ff */
[C---:B------:R-:W-:Y:S01]  /*43e0*/  SEL R9, R3.reuse, R9, !P5 ;  /* 0x0000000903097207 */ /* 0x040fe20006800000 */
[----:B------:R-:W-:Y:S01]  /*43f0*/  @!P2 IMAD.MOV R92, RZ, RZ, -R92 ;  /* 0x000000ffff5ca224 */ /* 0x000fe200078e0a5c */
[C---:B------:R-:W-:Y:S01]  /*4400*/  SEL R12, R3.reuse, R12, !P5 ;  /* 0x0000000c030c7207 */ /* 0x040fe20006800000 */
[----:B------:R-:W-:Y:S01]  /*4410*/  IMAD R6, R6, UR4, RZ ;  /* 0x0000000406067c24 */ /* 0x000fe2000f8e02ff */
[----:B------:R-:W-:Y:S01]  /*4420*/  SEL R10, R3, R10, !P5 ;  /* 0x0000000a030a7207 */ /* 0x000fe20006800000 */
[----:B------:R-:W-:Y:S01]  /*4430*/  IMAD R11, R11, UR4, RZ ;  /* 0x000000040b0b7c24 */ /* 0x000fe2000f8e02ff */
[----:B------:R-:W-:Y:S01]  /*4440*/  SEL R14, R3, R14, !P5 ;  /* 0x0000000e030e7207 */ /* 0x000fe20006800000 */
[----:B------:R-:W-:Y:S01]  /*4450*/  IMAD R9, R9, UR4, RZ ;  /* 0x0000000409097c24 */ /* 0x000fe2000f8e02ff */
[C---:B------:R-:W-:Y:S01]  /*4460*/  SEL R13, R3.reuse, R13, !P5 ;  /* 0x0000000d030d7207 */ /* 0x040fe20006800000 */
[----:B------:R-:W-:Y:S01]  /*4470*/  IMAD R12, R12, UR4, RZ ;  /* 0x000000040c0c7c24 */ /* 0x000fe2000f8e02ff */
[C---:B------:R-:W-:Y:S01]  /*4480*/  SEL R16, R3.reuse, R16, !P5 ;  /* 0x0000001003107207 */ /* 0x040fe20006800000 */
[----:B------:R-:W-:Y:S01]  /*4490*/  IMAD R10, R10, UR4, RZ ;  /* 0x000000040a0a7c24 */ /* 0x000fe2000f8e02ff */
[C---:B------:R-:W-:Y:S01]  /*44a0*/  SEL R17, R3.reuse, R17, !P5 ;  /* 0x0000001103117207 */ /* 0x040fe20006800000 */
[----:B------:R-:W-:Y:S01]  /*44b0*/  IMAD R14, R14, UR4, RZ ;  /* 0x000000040e0e7c24 */ /* 0x000fe2000f8e02ff */
[----:B------:R-:W-:Y:S01]  /*44c0*/  SEL R15, R3, R15, !P5 ;  /* 0x0000000f030f7207 */ /* 0x000fe20006800000 */
[----:B------:R-:W-:Y:S01]  /*44d0*/  IMAD R13, R13, UR4, RZ ;  /* 0x000000040d0d7c24 */ /* 0x000fe2000f8e02ff */
[C---:B------:R-:W-:Y:S01]  /*44e0*/  SEL R19, R3.reuse, R19, !P5 ;  /* 0x0000001303137207 */ /* 0x040fe20006800000 */
[----:B------:R-:W-:Y:S01]  /*44f0*/  IMAD R16, R16, UR4, RZ ;  /* 0x0000000410107c24 */ /* 0x000fe2000f8e02ff */
[----:B------:R-:W-:Y:S01]  /*4500*/  SEL R18, R3, R18, !P5 ;  /* 0x0000001203127207 */ /* 0x000fe20006800000 */
[----:B------:R-:W-:Y:S01]  /*4510*/  IMAD R17, R17, UR4, RZ ;  /* 0x0000000411117c24 */ /* 0x000fe2000f8e02ff */
[----:B------:R-:W-:Y:S01]  /*4520*/  SEL R21, R3, R21, !P5 ;  /* 0x0000001503157207 */ /* 0x000fe20006800000 */
[----:B------:R-:W-:Y:S01]  /*4530*/  IMAD R15, R15, UR4, RZ ;  /* 0x000000040f0f7c24 */ /* 0x000fe2000f8e02ff */
[----:B------:R-:W-:Y:S01]  /*4540*/  SHF.R.S32.HI R191, RZ, 0x1f, R192 ;  /* 0x0000001fffbf7819 */ /* 0x000fe200000114c0 */
[----:B------:R-:W-:Y:S01]  /*4550*/  IMAD R19, R19, UR4, RZ ;  /* 0x0000000413137c24 */ /* 0x000fe2000f8e02ff */
[----:B------:R-:W-:Y:S01]  /*4560*/  SEL R20, R3, R20, !P5 ;  /* 0x0000001403147207 */ /* 0x000fe20006800000 */
[----:B------:R-:W-:Y:S01]  /*4570*/  IMAD R18, R18, UR4, RZ ;  /* 0x0000000412127c24 */ /* 0x000fe2000f8e02ff */
[----:B------:R-:W-:Y:S01]  /*4580*/  IADD3 R192, P4, R192, UR10, RZ ;  /* 0x0000000ac0c07c10 */ /* 0x000fe2000ff9e0ff */
[----:B------:R-:W-:Y:S01]  /*4590*/  IMAD R21, R21, UR4, RZ ;  /* 0x0000000415157c24 */ /* 0x000fe2000f8e02ff */
[C---:B------:R-:W-:Y:S01]  /*45a0*/  SEL R22, R3.reuse, R22, !P5 ;  /* 0x0000001603167207 */ /* 0x040fe20006800000 */
[----:B------:R-:W-:Y:S01]  /*45b0*/  IMAD R20, R20, UR4, RZ ;  /* 0x0000000414147c24 */ /* 0x000fe2000f8e02ff */
[----:B------:R-:W-:-:S02]  /*45c0*/  SEL R23, R3, R23, !P5 ;  /* 0x0000001703177207 */ /* 0x000fc40006800000 */
        /* <DEDUP_REMOVED lines=94> */
[----:B------:R-:W-:Y:S01]  /*4bb0*/  SHF.R.S32.HI R193, RZ, 0x1f, R6 ;  /* 0x0000001fffc17819 */ /* 0x000fe20000011406 */
[----:B------:R-:W-:Y:S01]  /*4bc0*/  IMAD R3, R92, UR4, RZ ;  /* 0x000000045c037c24 */ /* 0x000fe2000f8e02ff */
[----:B------:R-:W-:Y:S01]  /*4bd0*/  IADD3 R194, P6, R6, UR10, RZ ;  /* 0x0000000a06c27c10 */ /* 0x000fe2000ffde0ff */
[----:B------:R-:W-:Y:S01]  /*4be0*/  IMAD R2, R94, UR4, RZ ;  /* 0x000000045e027c24 */ /* 0x000fe2000f8e02ff */
[----:B------:R-:W-:Y:S01]  /*4bf0*/  SHF.R.S32.HI R197, RZ, 0x1f, R11 ;  /* 0x0000001fffc57819 */ /* 0x000fe2000001140b */
[----:B------:R-:W-:Y:S01]  /*4c00*/  UIADD3 UR4, UR6, 0x2000, URZ ;  /* 0x0000200006047890 */ /* 0x000fe2000fffe03f */
[----:B------:R-:W-:-:S02]  /*4c10*/  IADD3 R198, P3, R11, UR10, RZ ;  /* 0x0000000a0bc67c10 */ /* 0x000fc4000ff7e0ff */
[----:B------:R-:W-:Y:S02]  /*4c20*/  CS2R R92, SRZ ;  /* 0x00000000005c7805 */ /* 0x000fe4000001ff00 */
[----:B------:R-:W-:Y:S01]  /*4c30*/  SHF.R.S32.HI R195, RZ, 0x1f, R9 ;  /* 0x0000001fffc37819 */ /* 0x000fe20000011409 */
[----:B------:R-:W-:Y:S01]  /*4c40*/  USHF.R.U32.HI UR4, URZ, 0x4, UR4 ;  /* 0x000000043f047899 */ /* 0x000fe20008011604 */
[----:B------:R-:W-:Y:S02]  /*4c50*/  IADD3 R196, P5, R9, UR10, RZ ;  /* 0x0000000a09c47c10 */ /* 0x000fe4000ffbe0ff */
[----:B------:R-:W-:Y:S02]  /*4c60*/  CS2R R94, SRZ ;  /* 0x00000000005e7805 */ /* 0x000fe4000001ff00 */
[----:B------:R-:W-:Y:S01]  /*4c70*/  SHF.R.S32.HI R199, RZ, 0x1f, R12 ;  /* 0x0000001fffc77819 */ /* 0x000fe2000001140c */
[----:B------:R-:W-:Y:S01]  /*4c80*/  USGXT.U32 UR4, UR4, 0xe ;  /* 0x0000000e0404789a */ /* 0x000fe20008000000 */
[----:B------:R-:W-:-:S02]  /*4c90*/  IADD3 R200, P2, R12, UR10, RZ ;  /* 0x0000000a0cc87c10 */ /* 0x000fc4000ff5e0ff */
[----:B------:R-:W-:Y:S02]  /*4ca0*/  SHF.R.S32.HI R201, RZ, 0x1f, R10 ;  /* 0x0000001fffc97819 */ /* 0x000fe4000001140a */
[----:B------:R-:W-:Y:S02]  /*4cb0*/  IADD3 R202, P1, R10, UR10, RZ ;  /* 0x0000000a0aca7c10 */ /* 0x000fe4000ff3e0ff */
[----:B------:R-:W-:Y:S02]  /*4cc0*/  SHF.R.S32.HI R203, RZ, 0x1f, R14 ;  /* 0x0000001fffcb7819 */ /* 0x000fe4000001140e */
[----:B------:R-:W-:Y:S02]  /*4cd0*/  IADD3 R204, P0, R14, UR10, RZ ;  /* 0x0000000a0ecc7c10 */ /* 0x000fe4000ff1e0ff */
[----:B------:R-:W-:Y:S02]  /*4ce0*/  IADD3.X R191, R191, UR11, RZ, P4, !PT ;  /* 0x0000000bbfbf7c10 */ /* 0x000fe4000a7fe4ff */
[----:B------:R-:W-:-:S02]  /*4cf0*/  SHF.R.S32.HI R205, RZ, 0x1f, R13 ;  /* 0x0000001fffcd7819 */ /* 0x000fc4000001140d */
[----:B------:R-:W-:Y:S02]  /*4d00*/  IADD3 R206, P4, R13, UR10, RZ ;  /* 0x0000000a0dce7c10 */ /* 0x000fe4000ff9e0ff */
[----:B------:R-:W-:Y:S02]  /*4d10*/  IADD3.X R193, R193, UR11, RZ, P6, !PT ;  /* 0x0000000bc1c17c10 */ /* 0x000fe4000b7fe4ff */
[----:B------:R-:W-:Y:S02]  /*4d20*/  IADD3.X R197, R197, UR11, RZ, P3, !PT ;  /* 0x0000000bc5c57c10 */ /* 0x000fe40009ffe4ff */
[----:B------:R-:W-:Y:S02]  /*4d30*/  SHF.R.S32.HI R207, RZ, 0x1f, R16 ;  /* 0x0000001fffcf7819 */ /* 0x000fe40000011410 */
[----:B------:R-:W-:Y:S02]  /*4d40*/  IADD3 R208, P6, R16, UR10, RZ ;  /* 0x0000000a10d07c10 */ /* 0x000fe4000ffde0ff */
[----:B------:R-:W-:-:S02]  /*4d50*/  IADD3.X R195, R195, UR11, RZ, P5, !PT ;  /* 0x0000000bc3c37c10 */ /* 0x000fc4000affe4ff */
[----:B------:R-:W-:Y:S02]  /*4d60*/  SHF.R.S32.HI R211, RZ, 0x1f, R17 ;  /* 0x0000001fffd37819 */ /* 0x000fe40000011411 */
[----:B------:R-:W-:Y:S02]  /*4d70*/  IADD3 R212, P3, R17, UR10, RZ ;  /* 0x0000000a11d47c10 */ /* 0x000fe4000ff7e0ff */
[----:B------:R-:W-:Y:S02]  /*4d80*/  IADD3.X R199, R199, UR11, RZ, P2, !PT ;  /* 0x0000000bc7c77c10 */ /* 0x000fe400097fe4ff */
[----:B------:R-:W-:Y:S02]  /*4d90*/  SHF.R.S32.HI R209, RZ, 0x1f, R15 ;  /* 0x0000001fffd17819 */ /* 0x000fe4000001140f */
[----:B------:R-:W-:Y:S02]  /*4da0*/  IADD3 R210, P5, R15, UR10, RZ ;  /* 0x0000000a0fd27c10 */ /* 0x000fe4000ffbe0ff */
[----:B------:R-:W-:-:S02]  /*4db0*/  SHF.R.S32.HI R213, RZ, 0x1f, R19 ;  /* 0x0000001fffd57819 */ /* 0x000fc40000011413 */
[----:B------:R-:W-:Y:S02]  /*4dc0*/  IADD3 R214, P2, R19, UR10, RZ ;  /* 0x0000000a13d67c10 */ /* 0x000fe4000ff5e0ff */
[----:B------:R-:W-:Y:S02]  /*4dd0*/  IADD3.X R201, R201, UR11, RZ, P1, !PT ;  /* 0x0000000bc9c97c10 */ /* 0x000fe40008ffe4ff */
[----:B------:R-:W-:Y:S02]  /*4de0*/  SHF.R.S32.HI R215, RZ, 0x1f, R18 ;  /* 0x0000001fffd77819 */ /* 0x000fe40000011412 */
[----:B------:R-:W-:Y:S02]  /*4df0*/  IADD3 R216, P1, R18, UR10, RZ ;  /* 0x0000000a12d87c10 */ /* 0x000fe4000ff3e0ff */
[----:B------:R-:W-:Y:S02]  /*4e00*/  IADD3.X R203, R203, UR11, RZ, P0, !PT ;  /* 0x0000000bcbcb7c10 */ /* 0x000fe400087fe4ff */
[----:B------:R-:W-:-:S02]  /*4e10*/  SHF.R.S32.HI R217, RZ, 0x1f, R21 ;  /* 0x0000001fffd97819 */ /* 0x000fc40000011415 */
[----:B------:R-:W-:Y:S02]  /*4e20*/  IADD3 R218, P0, R21, UR10, RZ ;  /* 0x0000000a15da7c10 */ /* 0x000fe4000ff1e0ff */
[----:B------:R-:W-:Y:S02]  /*4e30*/  IADD3.X R205, R205, UR11, RZ, P4, !PT ;  /* 0x0000000bcdcd7c10 */ /* 0x000fe4000a7fe4ff */
[----:B------:R-:W-:Y:S02]  /*4e40*/  SHF.R.S32.HI R219, RZ, 0x1f, R20 ;  /* 0x0000001fffdb7819 */ /* 0x000fe40000011414 */
[----:B------:R-:W-:Y:S02]  /*4e50*/  IADD3 R220, P4, R20, UR10, RZ ;  /* 0x0000000a14dc7c10 */ /* 0x000fe4000ff9e0ff */
[----:B------:R-:W-:Y:S02]  /*4e60*/  IADD3.X R207, R207, UR11, RZ, P6, !PT ;  /* 0x0000000bcfcf7c10 */ /* 0x000fe4000b7fe4ff */
[----:B------:R-:W-:-:S02]  /*4e70*/  IADD3.X R211, R211, UR11, RZ, P3, !PT ;  /* 0x0000000bd3d37c10 */ /* 0x000fc40009ffe4ff */
[----:B------:R-:W-:Y:S02]  /*4e80*/  SHF.R.S32.HI R221, RZ, 0x1f, R22 ;  /* 0x0000001fffdd7819 */ /* 0x000fe40000011416 */
[----:B------:R-:W-:Y:S02]  /*4e90*/  IADD3 R222, P6, R22, UR10, RZ ;  /* 0x0000000a16de7c10 */ /* 0x000fe4000ffde0ff */
[----:B------:R-:W-:Y:S02]  /*4ea0*/  IADD3.X R209, R209, UR11, RZ, P5, !PT ;  /* 0x0000000bd1d17c10 */ /* 0x000fe4000affe4ff */
[----:B------:R-:W-:Y:S02]  /*4eb0*/  SHF.R.S32.HI R225, RZ, 0x1f, R24 ;  /* 0x0000001fffe17819 */ /* 0x000fe40000011418 */
[----:B------:R-:W-:Y:S02]  /*4ec0*/  IADD3 R226, P3, R24, UR10, RZ ;  /* 0x0000000a18e27c10 */ /* 0x000fe4000ff7e0ff */
[----:B------:R-:W-:-:S02]  /*4ed0*/  IADD3.X R213, R213, UR11, RZ, P2, !PT ;  /* 0x0000000bd5d57c10 */ /* 0x000fc400097fe4ff */
[----:B------:R-:W-:Y:S02]  /*4ee0*/  SHF.R.S32.HI R223, RZ, 0x1f, R23 ;  /* 0x0000001fffdf7819 */ /* 0x000fe40000011417 */
[----:B------:R-:W-:Y:S02]  /*4ef0*/  IADD3 R224, P5, R23, UR10, RZ ;  /* 0x0000000a17e07c10 */ /* 0x000fe4000ffbe0ff */
[----:B------:R-:W-:Y:S02]  /*4f00*/  SHF.R.S32.HI R227, RZ, 0x1f, R25 ;  /* 0x0000001fffe37819 */ /* 0x000fe40000011419 */
[----:B------:R-:W-:Y:S02]  /*4f10*/  IADD3 R228, P2, R25, UR10, RZ ;  /* 0x0000000a19e47c10 */ /* 0x000fe4000ff5e0ff */
[----:B------:R-:W-:Y:S02]  /*4f20*/  CS2R R24, SRZ ;  /* 0x0000000000187805 */ /* 0x000fe4000001ff00 */
[----:B------:R-:W-:-:S02]  /*4f30*/  IADD3.X R215, R215, UR11, RZ, P1, !PT ;  /* 0x0000000bd7d77c10 */ /* 0x000fc40008ffe4ff */
[----:B------:R-:W-:Y:S02]  /*4f40*/  SHF.R.S32.HI R229, RZ, 0x1f, R26 ;  /* 0x0000001fffe57819 */ /* 0x000fe4000001141a */
[----:B------:R-:W-:Y:S02]  /*4f50*/  IADD3 R230, P1, R26, UR10, RZ ;  /* 0x0000000a1ae67c10 */ /* 0x000fe4000ff3e0ff */
[----:B------:R-:W-:Y:S02]  /*4f60*/  IADD3.X R217, R217, UR11, RZ, P0, !PT ;  /* 0x0000000bd9d97c10 */ /* 0x000fe400087fe4ff */
[----:B------:R-:W-:Y:S02]  /*4f70*/  SHF.R.S32.HI R231, RZ, 0x1f, R27 ;  /* 0x0000001fffe77819 */ /* 0x000fe4000001141b */
[----:B------:R-:W-:Y:S02]  /*4f80*/  IADD3 R232, P0, R27, UR10, RZ ;  /* 0x0000000a1be87c10 */ /* 0x000fe4000ff1e0ff */
[----:B------:R-:W-:-:S02]  /*4f90*/  CS2R R26, SRZ ;  /* 0x00000000001a7805 */ /* 0x000fc4000001ff00 */
[----:B------:R-:W-:Y:S02]  /*4fa0*/  IADD3.X R219, R219, UR11, RZ, P4, !PT ;  /* 0x0000000bdbdb7c10 */ /* 0x000fe4000a7fe4ff */
[----:B------:R-:W-:Y:S02]  /*4fb0*/  SHF.R.S32.HI R233, RZ, 0x1f, R28 ;  /* 0x0000001fffe97819 */ /* 0x000fe4000001141c */
[----:B------:R-:W-:Y:S02]  /*4fc0*/  IADD3 R234, P4, R28, UR10, RZ ;  /* 0x0000000a1cea7c10 */ /* 0x000fe4000ff9e0ff */
[----:B------:R-:W-:Y:S02]  /*4fd0*/  IADD3.X R221, R221, UR11, RZ, P6, !PT ;  /* 0x0000000bdddd7c10 */ /* 0x000fe4000b7fe4ff */
[----:B------:R-:W-:Y:S02]  /*4fe0*/  IADD3.X R225, R225, UR11, RZ, P3, !PT ;  /* 0x0000000be1e17c10 */ /* 0x000fe40009ffe4ff */
[----:B------:R-:W-:-:S02]  /*4ff0*/  SHF.R.S32.HI R235, RZ, 0x1f, R29 ;  /* 0x0000001fffeb7819 */ /* 0x000fc4000001141d */
[----:B------:R-:W-:Y:S02]  /*5000*/  IADD3 R236, P6, R29, UR10, RZ ;  /* 0x0000000a1dec7c10 */ /* 0x000fe4000ffde0ff */
[----:B------:R-:W-:Y:S02]  /*5010*/  CS2R R28, SRZ ;  /* 0x00000000001c7805 */ /* 0x000fe4000001ff00 */
[----:B------:R-:W-:Y:S02]  /*5020*/  IADD3.X R223, R223, UR11, RZ, P5, !PT ;  /* 0x0000000bdfdf7c10 */ /* 0x000fe4000affe4ff */
[----:B------:R-:W-:Y:S02]  /*5030*/  SHF.R.S32.HI R239, RZ, 0x1f, R31 ;  /* 0x0000001fffef7819 */ /* 0x000fe4000001141f */
[----:B------:R-:W-:Y:S02]  /*5040*/  IADD3 R240, P3, R31, UR10, RZ ;  /* 0x0000000a1ff07c10 */ /* 0x000fe4000ff7e0ff */
[----:B------:R-:W-:-:S02]  /*5050*/  IADD3.X R227, R227, UR11, RZ, P2, !PT ;  /* 0x0000000be3e37c10 */ /* 0x000fc400097fe4ff */
[----:B------:R-:W-:Y:S02]  /*5060*/  SHF.R.S32.HI R237, RZ, 0x1f, R30 ;  /* 0x0000001fffed7819 */ /* 0x000fe4000001141e */
[----:B------:R-:W-:Y:S02]  /*5070*/  IADD3 R238, P5, R30, UR10, RZ ;  /* 0x0000000a1eee7c10 */ /* 0x000fe4000ffbe0ff */
[----:B------:R-:W-:Y:S02]  /*5080*/  CS2R R30, SRZ ;  /* 0x00000000001e7805 */ /* 0x000fe4000001ff00 */
[----:B------:R-:W-:Y:S02]  /*5090*/  SHF.R.S32.HI R241, RZ, 0x1f, R32 ;  /* 0x0000001ffff17819 */ /* 0x000fe40000011420 */
[----:B------:R-:W-:Y:S02]  /*50a0*/  IADD3 R242, P2, R32, UR10, RZ ;  /* 0x0000000a20f27c10 */ /* 0x000fe4000ff5e0ff */
[----:B------:R-:W-:-:S02]  /*50b0*/  IADD3.X R229, R229, UR11, RZ, P1, !PT ;  /* 0x0000000be5e57c10 */ /* 0x000fc40008ffe4ff */
[----:B------:R-:W-:Y:S02]  /*50c0*/  SHF.R.S32.HI R243, RZ, 0x1f, R33 ;  /* 0x0000001ffff37819 */ /* 0x000fe40000011421 */
[----:B------:R-:W-:Y:S02]  /*50d0*/  IADD3 R244, P1, R33, UR10, RZ ;  /* 0x0000000a21f47c10 */ /* 0x000fe4000ff3e0ff */
[----:B------:R-:W-:Y:S02]  /*50e0*/  CS2R R32, SRZ ;  /* 0x0000000000207805 */ /* 0x000fe4000001ff00 */
[----:B------:R-:W-:Y:S02]  /*50f0*/  IADD3.X R231, R231, UR11, RZ, P0, !PT ;  /* 0x0000000be7e77c10 */ /* 0x000fe400087fe4ff */
[----:B------:R-:W-:Y:S02]  /*5100*/  SHF.R.S32.HI R245, RZ, 0x1f, R34 ;  /* 0x0000001ffff57819 */ /* 0x000fe40000011422 */
[----:B------:R-:W-:-:S02]  /*5110*/  IADD3 R246, P0, R34, UR10, RZ ;  /* 0x0000000a22f67c10 */ /* 0x000fc4000ff1e0ff */
[----:B------:R-:W-:Y:S02]  /*5120*/  IADD3.X R233, R233, UR11, RZ, P4, !PT ;  /* 0x0000000be9e97c10 */ /* 0x000fe4000a7fe4ff */
[----:B------:R-:W-:Y:S02]  /*5130*/  SHF.R.S32.HI R247, RZ, 0x1f, R35 ;  /* 0x0000001ffff77819 */ /* 0x000fe40000011423 */
[----:B------:R-:W-:Y:S02]  /*5140*/  IADD3 R248, P4, R35, UR10, RZ ;  /* 0x0000000a23f87c10 */ /* 0x000fe4000ff9e0ff */
[----:B------:R-:W-:Y:S02]  /*5150*/  CS2R R34, SRZ ;  /* 0x0000000000227805 */ /* 0x000fe4000001ff00 */
[----:B------:R-:W-:Y:S02]  /*5160*/  IADD3.X R235, R235, UR11, RZ, P6, !PT ;  /* 0x0000000bebeb7c10 */ /* 0x000fe4000b7fe4ff */
[----:B------:R-:W-:-:S02]  /*5170*/  IADD3.X R239, R239, UR11, RZ, P3, !PT ;  /* 0x0000000befef7c10 */ /* 0x000fc40009ffe4ff */
[----:B------:R-:W-:Y:S02]  /*5180*/  SHF.R.S32.HI R249, RZ, 0x1f, R36 ;  /* 0x0000001ffff97819 */ /* 0x000fe40000011424 */
[----:B------:R-:W-:Y:S02]  /*5190*/  IADD3 R250, P6, R36, UR10, RZ ;  /* 0x0000000a24fa7c10 */ /* 0x000fe4000ffde0ff */
[----:B------:R-:W-:Y:S02]  /*51a0*/  IADD3.X R237, R237, UR11, RZ, P5, !PT ;  /* 0x0000000beded7c10 */ /* 0x000fe4000affe4ff */
[----:B------:R-:W-:Y:S02]  /*51b0*/  IADD3 R7, P3, R38, UR10, RZ ;  /* 0x0000000a26077c10 */ /* 0x000fe4000ff7e0ff */
[----:B------:R-:W-:Y:S02]  /*51c0*/  IADD3.X R241, R241, UR11, RZ, P2, !PT ;  /* 0x0000000bf1f17c10 */ /* 0x000fe400097fe4ff */
[----:B------:R-:W-:Y:S01]  /*51d0*/  SHF.R.S32.HI R251, RZ, 0x1f, R37 ;  /* 0x0000001ffffb7819 */ /* 0x000fe20000011425 */
[----:B------:R0:W-:Y:S01]  /*51e0*/  STL [R1+0x204], R7 ;  /* 0x0002040701007387 */ /* 0x0001e20000100800 */
[----:B------:R-:W-:-:S02]  /*51f0*/  IADD3 R252, P5, R37, UR10, RZ ;  /* 0x0000000a25fc7c10 */ /* 0x000fc4000ffbe0ff */
[----:B------:R-:W-:Y:S02]  /*5200*/  CS2R R36, SRZ ;  /* 0x0000000000247805 */ /* 0x000fe4000001ff00 */
[----:B------:R-:W-:Y:S02]  /*5210*/  IADD3 R8, P2, R39, UR10, RZ ;  /* 0x0000000a27087c10 */ /* 0x000fe4000ff5e0ff */
[----:B------:R-:W-:Y:S02]  /*5220*/  IADD3.X R243, R243, UR11, RZ, P1, !PT ;  /* 0x0000000bf3f37c10 */ /* 0x000fe40008ffe4ff */
[----:B------:R-:W-:Y:S01]  /*5230*/  IADD3 R9, P1, R40, UR10, RZ ;  /* 0x0000000a28097c10 */ /* 0x000fe2000ff3e0ff */
[----:B------:R1:W-:Y:S01]  /*5240*/  STL [R1+0x20c], R8 ;  /* 0x00020c0801007387 */ /* 0x0003e20000100800 */
[----:B------:R-:W-:Y:S02]  /*5250*/  IADD3.X R245, R245, UR11, RZ, P0, !PT ;  /* 0x0000000bf5f57c10 */ /* 0x000fe400087fe4ff */
[----:B------:R-:W-:Y:S01]  /*5260*/  IADD3 R10, P0, R41, UR10, RZ ;  /* 0x0000000a290a7c10 */ /* 0x000fe2000ff1e0ff */
[----:B------:R2:W-:Y:S01]  /*5270*/  STL [R1+0x214], R9 ;  /* 0x0002140901007387 */ /* 0x0005e20000100800 */
[----:B------:R-:W-:-:S02]  /*5280*/  IADD3.X R247, R247, UR11, RZ, P4, !PT ;  /* 0x0000000bf7f77c10 */ /* 0x000fc4000a7fe4ff */
[----:B------:R-:W-:Y:S01]  /*5290*/  IADD3 R11, P4, R42, UR10, RZ ;  /* 0x0000000a2a0b7c10 */ /* 0x000fe2000ff9e0ff */
[----:B------:R3:W-:Y:S01]  /*52a0*/  STL [R1+0x21c], R10 ;  /* 0x00021c0a01007387 */ /* 0x0007e20000100800 */
[----:B------:R-:W-:Y:S02]  /*52b0*/  IADD3.X R249, R249, UR11, RZ, P6, !PT ;  /* 0x0000000bf9f97c10 */ /* 0x000fe4000b7fe4ff */
[----:B------:R-:W-:Y:S01]  /*52c0*/  IADD3 R12, P6, R43, UR10, RZ ;  /* 0x0000000a2b0c7c10 */ /* 0x000fe2000ffde0ff */
[----:B------:R-:W-:Y:S01]  /*52d0*/  STL [R1+0x224], R11 ;  /* 0x0002240b01007387 */ /* 0x000fe20000100800 */
[----:B------:R-:W-:Y:S02]  /*52e0*/  IADD3.X R251, R251, UR11, RZ, P5, !PT ;  /* 0x0000000bfbfb7c10 */ /* 0x000fe4000affe4ff */
[----:B------:R-:W-:Y:S01]  /*52f0*/  IADD3 R13, P5, R46, UR10, RZ ;  /* 0x0000000a2e0d7c10 */ /* 0x000fe2000ffbe0ff */
[----:B------:R-:W-:Y:S01]  /*5300*/  STL [R1+0x22c], R12 ;  /* 0x00022c0c01007387 */ /* 0x000fe20000100800 */
[----:B------:R-:W-:-:S02]  /*5310*/  SHF.R.S32.HI R5, RZ, 0x1f, R38 ;  /* 0x0000001fff057819 */ /* 0x000fc40000011426 */
[----:B------:R-:W-:Y:S01]  /*5320*/  SHF.R.S32.HI R6, RZ, 0x1f, R39 ;  /* 0x0000001fff067819 */ /* 0x000fe20000011427 */
[----:B------:R4:W-:Y:S01]  /*5330*/  STL [R1+0x234], R13 ;  /* 0x0002340d01007387 */ /* 0x0009e20000100800 */
[----:B------:R-:W-:Y:S02]  /*5340*/  IADD3.X R14, R5, UR11, RZ, P3, !PT ;  /* 0x0000000b050e7c10 */ /* 0x000fe40009ffe4ff */
[----:B------:R-:W-:Y:S02]  /*5350*/  CS2R R38, SRZ ;  /* 0x0000000000267805 */ /* 0x000fe4000001ff00 */
[----:B0-----:R-:W-:Y:S02]  /*5360*/  SHF.R.S32.HI R7, RZ, 0x1f, R40 ;  /* 0x0000001fff077819 */ /* 0x001fe40000011428 */
[----:B-1----:R-:W-:Y:S01]  /*5370*/  SHF.R.S32.HI R8, RZ, 0x1f, R41 ;  /* 0x0000001fff087819 */ /* 0x002fe20000011429 */
[----:B------:R0:W-:Y:S01]  /*5380*/  STL [R1+0x200], R14 ;  /* 0x0002000e01007387 */ /* 0x0001e20000100800 */
[----:B--2---:R-:W-:-:S02]  /*5390*/  SHF.R.S32.HI R9, RZ, 0x1f, R42 ;  /* 0x0000001fff097819 */ /* 0x004fc4000001142a */
[----:B------:R-:W-:Y:S02]  /*53a0*/  CS2R R40, SRZ ;  /* 0x0000000000287805 */ /* 0x000fe4000001ff00 */
[----:B---3--:R-:W-:Y:S02]  /*53b0*/  SHF.R.S32.HI R10, RZ, 0x1f, R43 ;  /* 0x0000001fff0a7819 */ /* 0x008fe4000001142b */
[----:B------:R-:W-:Y:S02]  /*53c0*/  CS2R R42, SRZ ;  /* 0x00000000002a7805 */ /* 0x000fe4000001ff00 */
[----:B----4-:R-:W-:Y:S02]  /*53d0*/  IADD3 R13, P3, R48, UR10, RZ ;  /* 0x0000000a300d7c10 */ /* 0x010fe4000ff7e0ff */
[----:B------:R-:W-:Y:S02]  /*53e0*/  SHF.R.S32.HI R11, RZ, 0x1f, R46 ;  /* 0x0000001fff0b7819 */ /* 0x000fe4000001142e */
[----:B------:R-:W-:-:S02]  /*53f0*/  CS2R R46, SRZ ;  /* 0x00000000002e7805 */ /* 0x000fc4000001ff00 */
[----:B------:R-:W-:Y:S01]  /*5400*/  SHF.R.S32.HI R12, RZ, 0x1f, R48 ;  /* 0x0000001fff0c7819 */ /* 0x000fe20000011430 */
[----:B------:R1:W-:Y:S01]  /*5410*/  STL [R1+0x23c], R13 ;  /* 0x00023c0d01007387 */ /* 0x0003e20000100800 */
[----:B0-----:R-:W-:Y:S02]  /*5420*/  IADD3.X R14, R6, UR11, RZ, P2, !PT ;  /* 0x0000000b060e7c10 */ /* 0x001fe400097fe4ff */
[----:B------:R-:W-:Y:S02]  /*5430*/  CS2R R48, SRZ ;  /* 0x0000000000307805 */ /* 0x000fe4000001ff00 */
[----:B------:R-:W-:Y:S02]  /*5440*/  SHF.R.S32.HI R5, RZ, 0x1f, R50 ;  /* 0x0000001fff057819 */ /* 0x000fe40000011432 */
[----:B------:R-:W-:Y:S01]  /*5450*/  SHF.R.S32.HI R6, RZ, 0x1f, R52 ;  /* 0x0000001fff067819 */ /* 0x000fe20000011434 */
[----:B------:R0:W-:Y:S01]  /*5460*/  STL [R1+0x208], R14 ;  /* 0x0002080e01007387 */ /* 0x0001e20000100800 */
[----:B------:R-:W-:-:S02]  /*5470*/  SHF.R.S32.HI R190, RZ, 0x5, R190 ;  /* 0x00000005ffbe7819 */ /* 0x000fc400000114be */
[----:B-1----:R-:W-:Y:S02]  /*5480*/  IADD3 R13, P2, R50, UR10, RZ ;  /* 0x0000000a320d7c10 */ /* 0x002fe4000ff5e0ff */
[----:B------:R-:W-:-:S03]  /*5490*/  CS2R R50, SRZ ;  /* 0x0000000000327805 */ /* 0x000fc6000001ff00 */
[----:B------:R1:W-:Y:S01]  /*54a0*/  STL [R1+0x244], R13 ;  /* 0x0002440d01007387 */ /* 0x0003e20000100800 */
[----:B0-----:R-:W-:Y:S02]  /*54b0*/  IADD3.X R14, R7, UR11, RZ, P1, !PT ;  /* 0x0000000b070e7c10 */ /* 0x001fe40008ffe4ff */
[----:B------:R-:W-:-:S03]  /*54c0*/  SHF.R.S32.HI R7, RZ, 0x1f, R54 ;  /* 0x0000001fff077819 */ /* 0x000fc60000011436 */
[----:B------:R0:W-:Y:S01]  /*54d0*/  STL [R1+0x210], R14 ;  /* 0x0002100e01007387 */ /* 0x0001e20000100800 */
        /* <DEDUP_REMOVED lines=12> */
[----:B-1----:R-:W-:-:S05]  /*55a0*/  IADD3 R13, P4, R44, UR10, RZ ;  /* 0x0000000a2c0d7c10 */ /* 0x002fca000ff9e0ff */
        /* <DEDUP_REMOVED lines=119> */
[----:B------:R-:W-:Y:S02]  /*5d20*/  IADD3.X R3, R6, UR11, RZ, P4, !PT ;  /* 0x0000000b06037c10 */ /* 0x000fe4000a7fe4ff */
[----:B------:R-:W-:Y:S01]  /*5d30*/  IADD3 R6, P4, R2, UR10, RZ ;  /* 0x0000000a02067c10 */ /* 0x000fe2000ff9e0ff */
[----:B------:R-:W-:Y:S01]  /*5d40*/  STL [R1+0x2fc], R13 ;  /* 0x0002fc0d01007387 */ /* 0x000fe20000100800 */
[----:B------:R-:W-:Y:S01]  /*5d50*/  IADD3.X R2, R7, UR11, RZ, P6, !PT ;  /* 0x0000000b07027c10 */ /* 0x000fe2000b7fe4ff */
[----:B------:R-:W-:Y:S01]  /*5d60*/  USHF.R.U32.HI UR10, URZ, 0x4, UR6 ;  /* 0x000000043f0a7899 */ /* 0x000fe20008011606 */
[----:B------:R-:W-:Y:S01]  /*5d70*/  IADD3.X R7, R10, UR11, RZ, P2, !PT ;  /* 0x0000000b0a077c10 */ /* 0x000fe200097fe4ff */
[----:B------:R1:W-:Y:S01]  /*5d80*/  STL [R1+0x2c8], R3 ;  /* 0x0002c80301007387 */ /* 0x0003e20000100800 */
[----:B------:R-:W-:Y:S01]  /*5d90*/  IADD3.X R5, R5, UR11, RZ, P4, !PT ;  /* 0x0000000b05057c10 */ /* 0x000fe2000a7fe4ff */
[----:B------:R-:W-:Y:S01]  /*5da0*/  USGXT.U32 UR10, UR10, 0xe ;  /* 0x0000000e0a0a789a */ /* 0x000fe20008000000 */
[----:B0-----:R-:W-:Y:S01]  /*5db0*/  LOP3.LUT R14, R154, 0x1f, RZ, 0xc0, !PT ;  /* 0x0000001f9a0e7812 */ /* 0x001fe200078ec0ff */
[----:B------:R0:W-:Y:S04]  /*5dc0*/  STL [R1+0x304], R6 ;  /* 0x0003040601007387 */ /* 0x0001e80000100800 */
[----:B------:R2:W-:Y:S01]  /*5dd0*/  STL [R1+0x2d0], R2 ;  /* 0x0002d00201007387 */ /* 0x0005e20000100800 */
[----:B------:R-:W-:Y:S01]  /*5de0*/  UMOV UR18, UR10 ;  /* 0x0000000a00127c82 */ /* 0x000fe20008000000 */
[----:B-1----:R-:W-:Y:S01]  /*5df0*/  IADD3 R3, P6, R0, UR8, RZ ;  /* 0x0000000800037c10 */ /* 0x002fe2000ffde0ff */
[----:B------:R-:W-:Y:S01]  /*5e00*/  UMOV UR8, 0xffffff80 ;  /* 0xffffff8000087882 */ /* 0x000fe20000000000 */
[----:B0-----:R-:W-:-:S02]  /*5e10*/  IADD3.X R6, R8, UR11, RZ, P5, !PT ;  /* 0x0000000b08067c10 */ /* 0x001fc4000affe4ff */
[----:B--2---:R-:W-:-:S03]  /*5e20*/  IADD3.X R2, R9, UR11, RZ, P3, !PT ;  /* 0x0000000b09027c10 */ /* 0x004fc60009ffe4ff */
[----:B------:R0:W-:Y:S04]  /*5e30*/  STL [R1+0x2d8], R6 ;  /* 0x0002d80601007387 */ /* 0x0001e80000100800 */
[----:B------:R1:W-:Y:S04]  /*5e40*/  STL [R1+0x2e0], R2 ;  /* 0x0002e00201007387 */ /* 0x0003e80000100800 */
[----:B------:R-:W-:Y:S01]  /*5e50*/  STL [R1+0x2e8], R7 ;  /* 0x0002e80701007387 */ /* 0x000fe20000100800 */
[----:B0-----:R-:W-:Y:S02]  /*5e60*/  IADD3.X R6, R11, UR11, RZ, P1, !PT ;  /* 0x0000000b0b067c10 */ /* 0x001fe40008ffe4ff */
[----:B-1----:R-:W-:-:S03]  /*5e70*/  IADD3.X R2, R12, UR11, RZ, P0, !PT ;  /* 0x0000000b0c027c10 */ /* 0x002fc600087fe4ff */
[----:B------:R0:W-:Y:S04]  /*5e80*/  STL [R1+0x2f0], R6 ;  /* 0x0002f00601007387 */ /* 0x0001e80000100800 */
[----:B------:R1:W-:Y:S04]  /*5e90*/  STL [R1+0x2f8], R2 ;  /* 0x0002f80201007387 */ /* 0x0003e80000100800 */
[----:B------:R2:W-:Y:S01]  /*5ea0*/  STL [R1+0x300], R5 ;  /* 0x0003000501007387 */ /* 0x0005e20000100800 */
[----:B0-----:R-:W-:-:S03]  /*5eb0*/  LOP3.LUT R6, R152, 0x10, RZ, 0x3c, !PT ;  /* 0x0000001098067812 */ /* 0x001fc600078e3cff */
[----:B------:R0:W-:Y:S01]  /*5ec0*/  STL [R1], RZ ;  /* 0x000000ff01007387 */ /* 0x0001e20000100800 */
[----:B-1----:R-:W-:Y:S01]  /*5ed0*/  LEA.HI.X.SX32 R2, R0, UR9, 0x1, P6 ;  /* 0x0000000900027c11 */ /* 0x002fe2000b0f0eff */
[----:B------:R-:W-:Y:S02]  /*5ee0*/  UMOV UR9, 0x3fffffef ;  /* 0x3fffffef00097882 */ /* 0x000fe40000000000 */
[----:B------:R0:W-:Y:S01]  /*5ef0*/  STL [R1+0x4], RZ ;  /* 0x000004ff01007387 */ /* 0x0001e20000100800 */
[----:B------:R-:W-:Y:S01]  /*5f00*/  IMAD.U32 R0, RZ, RZ, UR15 ;  /* 0x0000000fff007e24 */ /* 0x000fe2000f8e00ff */
[----:B------:R-:W-:Y:S01]  /*5f10*/  USHF.R.S32.HI UR15, URZ, 0x1f, UR14 ;  /* 0x0000001f3f0f7899 */ /* 0x000fe2000801140e */
[----:B--2---:R-:W-:Y:S01]  /*5f20*/  IMAD R5, R14, UR5, RZ ;  /* 0x000000050e057c24 */ /* 0x004fe2000f8e02ff */
[----:B------:R0:W-:Y:S01]  /*5f30*/  STL [R1+0x8], RZ ;  /* 0x000008ff01007387 */ /* 0x0001e20000100800 */
[----:B------:R-:W-:Y:S02]  /*5f40*/  UMOV UR5, URZ ;  /* 0x0000003f00057c82 */ /* 0x000fe40008000000 */
[----:B------:R-:W-:Y:S01]  /*5f50*/  UIADD3.64 UR8, UR4, -UR8, URZ ;  /* 0x8000000804087297 */ /* 0x000fe2000fffe03f */
[----:B------:R0:W-:Y:S01]  /*5f60*/  STL [R1+0xc], RZ ;  /* 0x00000cff01007387 */ /* 0x0001e20000100800 */
[----:B------:R-:W-:-:S03]  /*5f70*/  SHF.R.S32.HI R7, RZ, 0x1f, R5 ;  /* 0x0000001fff077819 */ /* 0x000fc60000011405 */
        /* <DEDUP_REMOVED lines=124> */
[----:B------:R0:W-:Y:S02]  /*6740*/  STL [R1+0x30c], R6 ;  /* 0x00030c0601007387 */ /* 0x0001e40000100800 */
.L_x_1:
[----:B0-----:R-:W0:Y:S01]  /*6750*/  LDC R6, c[0x0][0x238] ;  /* 0x00008e00ff067b82 */ /* 0x001e220000000800 */
[----:B------:R1:W-:Y:S01]  /*6760*/  STL.64 [R1+0x560], R150 ;  /* 0x0005609601007387 */ /* 0x0003e20000100a00 */
[C---:B------:R-:W-:Y:S02]  /*6770*/  ISETP.GT.AND P2, PT, R0.reuse, 0x1, PT ;  /* 0x000000010000780c */ /* 0x040fe40003f44270 */
[----:B------:R-:W-:Y:S01]  /*6780*/  PRMT R168, RZ, 0x7610, R168 ;  /* 0x00007610ffa87816 */ /* 0x000fe200000000a8 */
[----:B------:R2:W-:Y:S01]  /*6790*/  STL.64 [R1+0x558], R148 ;  /* 0x0005589401007387 */ /* 0x0005e20000100a00 */
[----:B------:R-:W-:Y:S02]  /*67a0*/  ISETP.GT.AND P3, PT, R0, 0x2, PT ;  /* 0x000000020000780c */ /* 0x000fe40003f64270 */
[----:B------:R-:W3:Y:S01]  /*67b0*/  LDC R10, c[0x0][0x238] ;  /* 0x00008e00ff0a7b82 */ /* 0x000ee20000000800 */
[----:B------:R-:W-:Y:S01]  /*67c0*/  STL.64 [R1+0x550], R146 ;  /* 0x0005509201007387 */ /* 0x000fe20000100a00 */
[----:B------:R-:W-:-:S03]  /*67d0*/  PRMT R167, RZ, 0x7610, R167 ;  /* 0x00007610ffa77816 */ /* 0x000fc600000000a7 */
[----:B------:R-:W-:Y:S03]  /*67e0*/  STL.64 [R1+0x548], R144 ;  /* 0x0005489001007387 */ /* 0x000fe60000100a00 */
[----:B-1----:R-:W1:Y:S01]  /*67f0*/  LDC R151, c[0x0][0x238] ;  /* 0x00008e00ff977b82 */ /* 0x002e620000000800 */
[----:B------:R-:W-:Y:S04]  /*6800*/  STL.64 [R1+0x540], R142 ;  /* 0x0005408e01007387 */ /* 0x000fe80000100a00 */
[----:B------:R-:W-:Y:S01]  /*6810*/  STL.64 [R1+0x538], R140 ;  /* 0x0005388c01007387 */ /* 0x000fe20000100a00 */
[----:B0-----:R-:W-:Y:S01]  /*6820*/  IMAD.SHL.U32 R11, R6, 0x2, RZ ;  /* 0x00000002060b7824 */ /* 0x001fe200078e00ff */
[----:B------:R-:W-:-:S02]  /*6830*/  IADD3 R6, P1, R3, UR7, RZ ;  /* 0x0000000703067c10 */ /* 0x000fc4000ff3e0ff */
[----:B------:R-:W-:Y:S01]  /*6840*/  STL.64 [R1+0x530], R138 ;  /* 0x0005308a01007387 */ /* 0x000fe20000100a00 */
[----:B------:R-:W-:Y:S01]  /*6850*/  PRMT R166, RZ, 0x7610, R166 ;  /* 0x00007610ffa67816 */ /* 0x000fe200000000a6 */
[----:B------:R-:W0:Y:S01]  /*6860*/  LDC R150, c[0x0][0x238] ;  /* 0x00008e00ff967b82 */ /* 0x000e220000000800 */
[CC--:B------:R-:W-:Y:S01]  /*6870*/  IADD3 R8, P0, R11.reuse, R3.reuse, RZ ;  /* 0x000000030b087210 */ /* 0x0c0fe20007f1e0ff */
[----:B------:R-:W-:Y:S03]  /*6880*/  STL.64 [R1+0x528], R136 ;  /* 0x0005288801007387 */ /* 0x000fe60000100a00 */
[-C--:B------:R-:W-:Y:S01]  /*6890*/  LEA.HI.X.SX32 R9, R11, R2.reuse, 0x1, P0 ;  /* 0x000000020b097211 */ /* 0x080fe200000f0eff */
[C---:B---3--:R-:W-:Y:S01]  /*68a0*/  IMAD R11, R10.reuse, 0x3, RZ ;  /* 0x000000030a0b7824 */ /* 0x048fe200078e02ff */
[----:B------:R-:W-:Y:S04]  /*68b0*/  STL.64 [R1+0x520], R134 ;  /* 0x0005208601007387 */ /* 0x000fe80000100a00 */
[----:B------:R-:W-:Y:S01]  /*68c0*/  STL.64 [R1+0x518], R132 ;  /* 0x0005188401007387 */ /* 0x000fe20000100a00 */
[----:B-1----:R-:W-:Y:S01]  /*68d0*/  LEA.HI.X.SX32 R7, R151, R2, 0x1, P1 ;  /* 0x0000000297077211 */ /* 0x002fe200008f0eff */
[----:B------:R-:W-:Y:S01]  /*68e0*/  IMAD.SHL.U32 R10, R10, 0x4, RZ ;  /* 0x000000040a0a7824 */ /* 0x000fe200078e00ff */
[----:B------:R-:W-:Y:S01]  /*68f0*/  ISETP.GT.AND P1, PT, R0, 0x3, PT ;  /* 0x000000030000780c */ /* 0x000fe20003f24270 */
[----:B------:R-:W-:Y:S04]  /*6900*/  STL.64 [R1+0x510], R130 ;  /* 0x0005108201007387 */ /* 0x000fe80000100a00 */
[----:B------:R1:W3:Y:S04]  /*6910*/  @P2 LDG.E.U8 R168, desc[UR12][R6.64] ;  /* 0x0000000c06a82981 */ /* 0x0002e8000c1e1100 */
[----:B------:R-:W-:Y:S04]  /*6920*/  STL.64 [R1+0x508], R128 ;  /* 0x0005088001007387 */ /* 0x000fe80000100a00 */
[----:B------:R-:W-:Y:S01]  /*6930*/  STL.64 [R1+0x500], R126 ;  /* 0x0005007e01007387 */ /* 0x000fe20000100a00 */
[----:B-1----:R-:W-:-:S03]  /*6940*/  IADD3 R6, P0, R11, R3, RZ ;  /* 0x000000030b067210 */ /* 0x002fc60007f1e0ff */
[----:B------:R-:W-:Y:S01]  /*6950*/  STL.64 [R1+0x4f8], R124 ;  /* 0x0004f87c01007387 */ /* 0x000fe20000100a00 */
[----:B------:R-:W-:Y:S02]  /*6960*/  LEA.HI.X.SX32 R7, R11, R2, 0x1, P0 ;  /* 0x000000020b077211 */ /* 0x000fe400000f0eff */
[----:B------:R-:W1:Y:S01]  /*6970*/  LDC R11, c[0x0][0x238] ;  /* 0x00008e00ff0b7b82 */ /* 0x000e620000000800 */
[----:B------:R-:W-:Y:S04]  /*6980*/  STL.64 [R1+0x4f0], R122 ;  /* 0x0004f07a01007387 */ /* 0x000fe80000100a00 */
        /* <DEDUP_REMOVED lines=16> */
[----:B------:R4:W3:Y:S04]  /*6a90*/  @P3 LDG.E.U8 R167, desc[UR12][R8.64] ;  /* 0x0000000c08a73981 */ /* 0x0008e8000c1e1100 */
[----:B------:R-:W-:Y:S04]  /*6aa0*/  STL.64 [R1+0x468], R88 ;  /* 0x0004685801007387 */ /* 0x000fe80000100a00 */
[----:B------:R-:W-:Y:S01]  /*6ab0*/  STL.64 [R1+0x460], R86 ;  /* 0x0004605601007387 */ /* 0x000fe20000100a00 */
[----:B----4-:R-:W-:-:S03]  /*6ac0*/  IADD3 R8, P3, R10, R3, RZ ;  /* 0x000000030a087210 */ /* 0x010fc60007f7e0ff */
[----:B------:R-:W-:Y:S01]  /*6ad0*/  STL.64 [R1+0x458], R84 ;  /* 0x0004585401007387 */ /* 0x000fe20000100a00 */
[----:B------:R-:W-:-:S03]  /*6ae0*/  LEA.HI.X.SX32 R9, R10, R2, 0x1, P3 ;  /* 0x000000020a097211 */ /* 0x000fc600018f0eff */
[----:B------:R-:W-:Y:S01]  /*6af0*/  STL.64 [R1+0x450], R82 ;  /* 0x0004505201007387 */ /* 0x000fe20000100a00 */
[----:B-1----:R-:W-:-:S03]  /*6b00*/  IMAD R10, R11, 0x5, RZ ;  /* 0x000000050b0a7824 */ /* 0x002fc600078e02ff */
[----:B------:R-:W-:Y:S04]  /*6b10*/  STL.64 [R1+0x448], R80 ;  /* 0x0004485001007387 */ /* 0x000fe80000100a00 */
[----:B------:R-:W-:Y:S04]  /*6b20*/  STL.64 [R1+0x440], R78 ;  /* 0x0004404e01007387 */ /* 0x000fe80000100a00 */
[----:B------:R-:W-:Y:S04]  /*6b30*/  STL.64 [R1+0x438], R76 ;  /* 0x0004384c01007387 */ /* 0x000fe80000100a00 */
[----:B------:R-:W-:Y:S04]  /*6b40*/  STL.64 [R1+0x430], R74 ;  /* 0x0004304a01007387 */ /* 0x000fe80000100a00 */
[----:B------:R-:W-:Y:S04]  /*6b50*/  STL.64 [R1+0x428], R72 ;  /* 0x0004284801007387 */ /* 0x000fe80000100a00 */
[----:B------:R-:W-:Y:S04]  /*6b60*/  STL.64 [R1+0x420], R70 ;  /* 0x0004204601007387 */ /* 0x000fe80000100a00 */
[----:B------:R1:W4:Y:S04]  /*6b70*/  @P1 LDG.E.U8 R166, desc[UR12][R6.64] ;  /* 0x0000000c06a61981 */ /* 0x000328000c1e1100 */
[----:B------:R-:W-:Y:S04]  /*6b80*/  STL.64 [R1+0x418], R68 ;  /* 0x0004184401007387 */ /* 0x000fe80000100a00 */
[----:B------:R-:W-:Y:S01]  /*6b90*/  STL.64 [R1+0x410], R66 ;  /* 0x0004104201007387 */ /* 0x000fe20000100a00 */
[----:B-1----:R-:W-:-:S03]  /*6ba0*/  IADD3 R6, P4, R10, R3, RZ ;  /* 0x000000030a067210 */ /* 0x002fc60007f9e0ff */
[----:B------:R-:W-:Y:S01]  /*6bb0*/  STL.64 [R1+0x408], R64 ;  /* 0x0004084001007387 */ /* 0x000fe20000100a00 */
[----:B------:R-:W-:-:S03]  /*6bc0*/  LEA.HI.X.SX32 R7, R10, R2, 0x1, P4 ;  /* 0x000000020a077211 */ /* 0x000fc600020f0eff */
[----:B------:R-:W-:Y:S01]  /*6bd0*/  STL.64 [R1+0x400], R62 ;  /* 0x0004003e01007387 */ /* 0x000fe20000100a00 */
[----:B------:R-:W2:Y:S03]  /*6be0*/  LDC R10, c[0x0][0x238] ;  /* 0x00008e00ff0a7b82 */ /* 0x000ea60000000800 */
[----:B------:R-:W-:Y:S04]  /*6bf0*/  STL.64 [R1+0x3f8], R60 ;  /* 0x0003f83c01007387 */ /* 0x000fe80000100a00 */
[----:B------:R-:W-:Y:S04]  /*6c00*/  STL.64 [R1+0x3f0], R58 ;  /* 0x0003f03a01007387 */ /* 0x000fe80000100a00 */
[----:B------:R-:W-:Y:S04]  /*6c10*/  STL.64 [R1+0x3e8], R56 ;  /* 0x0003e83801007387 */ /* 0x000fe80000100a00 */
[----:B------:R-:W-:Y:S04]  /*6c20*/  STL.64 [R1+0x3e0], R54 ;  /* 0x0003e03601007387 */ /* 0x000fe80000100a00 */
[----:B------:R-:W-:Y:S04]  /*6c30*/  STL.64 [R1+0x3d8], R52 ;  /* 0x0003d83401007387 */ /* 0x000fe80000100a00 */
[----:B------:R-:W-:Y:S04]  /*6c40*/  STL.64 [R1+0x3d0], R50 ;  /* 0x0003d03201007387 */ /* 0x000fe80000100a00 */
[----:B------:R-:W-:Y:S04]  /*6c50*/  STL.64 [R1+0x3c8], R48 ;  /* 0x0003c83001007387 */ /* 0x000fe80000100a00 */
[----:B------:R-:W-:Y:S01]  /*6c60*/  STL.64 [R1+0x3c0], R46 ;  /* 0x0003c02e01007387 */ /* 0x000fe20000100a00 */
[----:B------:R-:W-:-:S03]  /*6c70*/  ISETP.GT.AND P2, PT, R0, 0x4, PT ;  /* 0x000000040000780c */ /* 0x000fc60003f44270 */
[----:B------:R-:W-:Y:S04]  /*6c80*/  STL.64 [R1+0x3b8], R44 ;  /* 0x0003b82c01007387 */ /* 0x000fe80000100a00 */
[----:B------:R-:W-:Y:S04]  /*6c90*/  STL.64 [R1+0x3b0], R42 ;  /* 0x0003b02a01007387 */ /* 0x000fe80000100a00 */
[----:B------:R-:W-:Y:S04]  /*6ca0*/  STL.64 [R1+0x3a8], R40 ;  /* 0x0003a82801007387 */ /* 0x000fe80000100a00 */
[----:B------:R-:W-:Y:S04]  /*6cb0*/  STL.64 [R1+0x3a0], R38 ;  /* 0x0003a02601007387 */ /* 0x000fe80000100a00 */
[----:B------:R-:W-:Y:S01]  /*6cc0*/  STL.64 [R1+0x398], R36 ;  /* 0x0003982401007387 */ /* 0x000fe20000100a00 */
[----:B------:R-:W-:-:S03]  /*6cd0*/  ISETP.GT.AND P0, PT, R0, 0x5, PT ;  /* 0x000000050000780c */ /* 0x000fc60003f04270 */
[----:B------:R-:W-:Y:S04]  /*6ce0*/  STL.64 [R1+0x390], R34 ;  /* 0x0003902201007387 */ /* 0x000fe80000100a00 */
[----:B------:R-:W-:Y:S01]  /*6cf0*/  STL.64 [R1+0x388], R32 ;  /* 0x0003882001007387 */ /* 0x000fe20000100a00 */
[----:B------:R-:W-:-:S03]  /*6d00*/  PRMT R165, RZ, 0x7610, R165 ;  /* 0x00007610ffa57816 */ /* 0x000fc600000000a5 */
[----:B------:R-:W-:Y:S04]  /*6d10*/  STL.64 [R1+0x380], R30 ;  /* 0x0003801e01007387 */ /* 0x000fe80000100a00 */
[----:B------:R-:W-:Y:S01]  /*6d20*/  STL.64 [R1+0x370], R28 ;  /* 0x0003701c01007387 */ /* 0x000fe20000100a00 */
[----:B------:R-:W-:-:S03]  /*6d30*/  IMAD R11, R11, 0x6, RZ ;  /* 0x000000060b0b7824 */ /* 0x000fc600078e02ff */
[----:B------:R-:W-:Y:S01]  /*6d40*/  STL.64 [R1+0x368], R26 ;  /* 0x0003681a01007387 */ /* 0x000fe20000100a00 */
[----:B------:R-:W-:-:S03]  /*6d50*/  ISETP.GT.AND P1, PT, R0, 0x6, PT ;  /* 0x000000060000780c */ /* 0x000fc60003f24270 */
[----:B------:R0:W-:Y:S04]  /*6d60*/  STL.64 [R1+0x360], R24 ;  /* 0x0003601801007387 */ /* 0x0001e80000100a00 */
[----:B-----5:R1:W-:Y:S01]  /*6d70*/  STL [R1+0x310], R4 ;  /* 0x0003100401007387 */ /* 0x0203e20000100800 */
[----:B------:R-:W-:Y:S01]  /*6d80*/  PRMT R164, RZ, 0x7610, R164 ;  /* 0x00007610ffa47816 */ /* 0x000fe200000000a4 */
[----:B--2---:R-:W-:Y:S02]  /*6d90*/  IMAD R148, R10, 0x7, RZ ;  /* 0x000000070a947824 */ /* 0x004fe400078e02ff */
[----:B------:R2:W4:Y:S01]  /*6da0*/  @P2 LDG.E.U8 R165, desc[UR12][R8.64] ;  /* 0x0000000c08a52981 */ /* 0x000522000c1e1100 */
[C---:B0-----:R-:W-:Y:S02]  /*6db0*/  IMAD R24, R150.reuse, 0x9, RZ ;  /* 0x0000000996187824 */ /* 0x041fe400078e02ff */
[----:B-1----:R-:W-:Y:S01]  /*6dc0*/  IMAD R4, R150, 0xa, RZ ;  /* 0x0000000a96047824 */ /* 0x002fe200078e02ff */
[----:B------:R-:W-:Y:S01]  /*6dd0*/  PRMT R163, RZ, 0x7610, R163 ;  /* 0x00007610ffa37816 */ /* 0x000fe200000000a3 */
[----:B------:R-:W0:Y:S01]  /*6de0*/  LDC R150, c[0x0][0x238] ;  /* 0x00008e00ff967b82 */ /* 0x000e220000000800 */
[----:B------:R-:W-:Y:S01]  /*6df0*/  IMAD.SHL.U32 R149, R10, 0x8, RZ ;  /* 0x000000080a957824 */ /* 0x000fe200078e00ff */
[----:B--2---:R-:W-:Y:S01]  /*6e00*/  IADD3 R8, P3, R11, R3, RZ ;  /* 0x000000030b087210 */ /* 0x004fe20007f7e0ff */
[----:B------:R1:W2:Y:S01]  /*6e10*/  @P0 LDG.E.U8 R164, desc[UR12][R6.64] ;  /* 0x0000000c06a40981 */ /* 0x0002a2000c1e1100 */
[----:B------:R-:W-:-:S02]  /*6e20*/  ISETP.GT.AND P2, PT, R0, 0x7, PT ;  /* 0x000000070000780c */ /* 0x000fc40003f44270 */
[-C--:B------:R-:W-:Y:S02]  /*6e30*/  LEA.HI.X.SX32 R9, R11, R2.reuse, 0x1, P3 ;  /* 0x000000020b097211 */ /* 0x080fe400018f0eff */
[CC--:B------:R-:W-:Y:S02]  /*6e40*/  IADD3 R10, P0, R149.reuse, R3.reuse, RZ ;  /* 0x00000003950a7210 */ /* 0x0c0fe40007f1e0ff */
[----:B------:R-:W-:Y:S01]  /*6e50*/  PRMT R162, RZ, 0x7610, R162 ;  /* 0x00007610ffa27816 */ /* 0x000fe200000000a2 */
[----:B------:R1:W2:Y:S02]  /*6e60*/  @P1 LDG.E.U8 R163, desc[UR12][R8.64] ;  /* 0x0000000c08a31981 */ /* 0x0002a4000c1e1100 */
[C---:B-1----:R-:W-:Y:S02]  /*6e70*/  IADD3 R6, P3, R148.reuse, R3, RZ ;  /* 0x0000000394067210 */ /* 0x042fe40007f7e0ff */
[-C--:B------:R-:W-:Y:S02]  /*6e80*/  LEA.HI.X.SX32 R11, R149, R2.reuse, 0x1, P0 ;  /* 0x00000002950b7211 */ /* 0x080fe400000f0eff */
[----:B------:R-:W-:-:S02]  /*6e90*/  LEA.HI.X.SX32 R7, R148, R2, 0x1, P3 ;  /* 0x0000000294077211 */ /* 0x000fc400018f0eff */
[----:B------:R-:W-:-:S03]  /*6ea0*/  IADD3 R8, P0, R24, R3, RZ ;  /* 0x0000000318087210 */ /* 0x000fc60007f1e0ff */
[----:B------:R1:W2:Y:S01]  /*6eb0*/  @P2 LDG.E.U8 R162, desc[UR12][R6.64] ;  /* 0x0000000c06a22981 */ /* 0x0002a2000c1e1100 */
[----:B------:R-:W-:Y:S02]  /*6ec0*/  LEA.HI.X.SX32 R9, R24, R2, 0x1, P0 ;  /* 0x0000000218097211 */ /* 0x000fe400000f0eff */
[----:B-1----:R-:W-:-:S04]  /*6ed0*/  IADD3 R6, P0, R4, R3, RZ ;  /* 0x0000000304067210 */ /* 0x002fc80007f1e0ff */
[----:B------:R-:W-:Y:S01]  /*6ee0*/  LEA.HI.X.SX32 R7, R4, R2, 0x1, P0 ;  /* 0x0000000204077211 */ /* 0x000fe200000f0eff */
[----:B0-----:R-:W-:Y:S02]  /*6ef0*/  IMAD R4, R150, 0xb, RZ ;  /* 0x0000000b96047824 */ /* 0x001fe400078e02ff */
[----:B------:R-:W0:Y:S01]  /*6f00*/  LDC R150, c[0x0][0x238] ;  /* 0x00008e00ff967b82 */ /* 0x000e220000000800 */
[C---:B------:R-:W-:Y:S02]  /*6f10*/  ISETP.GT.AND P2, PT, R0.reuse, 0xa, PT ;  /* 0x0000000a0000780c */ /* 0x040fe40003f44270 */
[----:B------:R-:W-:Y:S02]  /*6f20*/  PRMT R159, RZ, 0x7610, R159 ;  /* 0x00007610ff9f7816 */ /* 0x000fe4000000009f */
[----:B------:R-:W-:Y:S02]  /*6f30*/  ISETP.GT.AND P1, PT, R0, 0x9, PT ;  /* 0x000000090000780c */ /* 0x000fe40003f24270 */
[----:B------:R-:W-:-:S07]  /*6f40*/  PRMT R160, RZ, 0x7610, R160 ;  /* 0x00007610ffa07816 */ /* 0x000fce00000000a0 */
[----:B------:R1:W2:Y:S04]  /*6f50*/  @P2 LDG.E.U8 R159, desc[UR12][R6.64] ;  /* 0x0000000c069f2981 */ /* 0x0002a8000c1e1100 */
[----:B------:R-:W2:Y:S01]  /*6f60*/  @P1 LDG.E.U8 R160, desc[UR12][R8.64] ;  /* 0x0000000c08a01981 */ /* 0x000ea2000c1e1100 */
[----:B-1----:R-:W-:-:S04]  /*6f70*/  IADD3 R6, P0, R4, R3, RZ ;  /* 0x0000000304067210 */ /* 0x002fc80007f1e0ff */
[----:B------:R-:W-:Y:S01]  /*6f80*/  LEA.HI.X.SX32 R7, R4, R2, 0x1, P0 ;  /* 0x0000000204077211 */ /* 0x000fe200000f0eff */
[----:B0-----:R-:W-:Y:S02]  /*6f90*/  IMAD R4, R150, 0xc, RZ ;  /* 0x0000000c96047824 */ /* 0x001fe400078e02ff */
[----:B------:R-:W0:Y:S01]  /*6fa0*/  LDC R150, c[0x0][0x238] ;  /* 0x00008e00ff967b82 */ /* 0x000e220000000800 */
[----:B------:R-:W-:Y:S02]  /*6fb0*/  ISETP.GT.AND P1, PT, R0, 0xb, PT ;  /* 0x0000000b0000780c */ /* 0x000fe40003f24270 */
[----:B------:R-:W-:-:S11]  /*6fc0*/  PRMT R158, RZ, 0x7610, R158 ;  /* 0x00007610ff9e7816 */ /* 0x000fd6000000009e */
[----:B------:R1:W2:Y:S02]  /*6fd0*/  @P1 LDG.E.U8 R158, desc[UR12][R6.64] ;  /* 0x0000000c069e1981 */ /* 0x0002a4000c1e1100 */
[----:B-1----:R-:W-:-:S04]  /*6fe0*/  IADD3 R6, P0, R4, R3, RZ ;  /* 0x0000000304067210 */ /* 0x002fc80007f1e0ff */
[----:B------:R-:W-:Y:S01]  /*6ff0*/  LEA.HI.X.SX32 R7, R4, R2, 0x1, P0 ;  /* 0x0000000204077211 */ /* 0x000fe200000f0eff */
[----:B0-----:R-:W-:Y:S02]  /*7000*/  IMAD R4, R150, 0xd, RZ ;  /* 0x0000000d96047824 */ /* 0x001fe400078e02ff */
[----:B------:R-:W0:Y:S01]  /*7010*/  LDC R150, c[0x0][0x238] ;  /* 0x00008e00ff967b82 */ /* 0x000e220000000800 */
[C---:B------:R-:W-:Y:S02]  /*7020*/  ISETP.GT.AND P1, PT, R0.reuse, 0xc, PT ;  /* 0x0000000c0000780c */ /* 0x040fe40003f24270 */
[----:B------:R-:W-:Y:S02]  /*7030*/  PRMT R156, RZ, 0x7610, R156 ;  /* 0x00007610ff9c7816 */ /* 0x000fe4000000009c */
[----:B------:R-:W-:-:S09]  /*7040*/  ISETP.GT.AND P4, PT, R0, 0x8, PT ;  /* 0x000000080000780c */ /* 0x000fd20003f84270 */
[----:B------:R1:W3:Y:S02]  /*7050*/  @P1 LDG.E.U8 R156, desc[UR12][R6.64] ;  /* 0x0000000c069c1981 */ /* 0x0002e4000c1e1100 */
[----:B-1----:R-:W-:-:S04]  /*7060*/  IADD3 R6, P0, R4, R3, RZ ;  /* 0x0000000304067210 */ /* 0x002fc80007f1e0ff */
[----:B------:R-:W-:Y:S01]  /*7070*/  LEA.HI.X.SX32 R7, R4, R2, 0x1, P0 ;  /* 0x0000000204077211 */ /* 0x000fe200000f0eff */
[----:B0-----:R-:W-:Y:S02]  /*7080*/  IMAD R4, R150, 0xe, RZ ;  /* 0x0000000e96047824 */ /* 0x001fe400078e02ff */
[----:B------:R-:W0:Y:S01]  /*7090*/  LDC R150, c[0x0][0x238] ;  /* 0x00008e00ff967b82 */ /* 0x000e220000000800 */
[----:B------:R-:W-:Y:S02]  /*70a0*/  PRMT R161, RZ, 0x7610, R161 ;  /* 0x00007610ffa17816 */ /* 0x000fe400000000a1 */
[----:B------:R-:W-:-:S04]  /*70b0*/  ISETP.GT.AND P1, PT, R0, 0xd, PT ;  /* 0x0000000d0000780c */ /* 0x000fc80003f24270 */
[----:B------:R1:W2:Y:S02]  /*70c0*/  @P4 LDG.E.U8 R161, desc[UR12][R10.64] ;  /* 0x0000000c0aa14981 */ /* 0x0002a4000c1e1100 */
[----:B-1----:R-:W-:-:S07]  /*70d0*/  PRMT R11, RZ, 0x7610, R11 ;  /* 0x00007610ff0b7816 */ /* 0x002fce000000000b */
[----:B------:R1:W4:Y:S02]  /*70e0*/  @P1 LDG.E.U8 R11, desc[UR12][R6.64] ;  /* 0x0000000c060b1981 */ /* 0x000324000c1e1100 */
        /* <DEDUP_REMOVED lines=9> */
[----:B0-----:R-:W-:Y:S02]  /*7180*/  IMAD.SHL.U32 R4, R150, 0x10, RZ ;  /* 0x0000001096047824 */ /* 0x001fe400078e00ff */
        /* <DEDUP_REMOVED lines=66> */
[C---:B------:R-:W-:Y:S02]  /*75b0*/  ISETP.GT.AND P2, PT, R0.reuse, 0x19, PT ;  /* 0x000000190000780c */ /* 0x040fe40003f44270 */
[----:B------:R-:W-:-:S07]  /*75c0*/  ISETP.GT.AND P0, PT, R0, RZ, PT ;  /* 0x000000ff0000720c */ /* 0x000fce0003f04270 */
[----:B------:R1:W2:Y:S02]  /*75d0*/  @P1 LDG.E.U8 R20, desc[UR12][R6.64] ;  /* 0x0000000c06141981 */ /* 0x0002a4000c1e1100 */
[----:B-1----:R-:W-:-:S04]  /*75e0*/  IADD3 R6, P1, R4, R3, RZ ;  /* 0x0000000304067210 */ /* 0x002fc80007f3e0ff */
[----:B------:R-:W-:Y:S01]  /*75f0*/  LEA.HI.X.SX32 R7, R4, R2, 0x1, P1 ;  /* 0x0000000204077211 */ /* 0x000fe200008f0eff */
[----:B0-----:R-:W-:Y:S02]  /*7600*/  IMAD R4, R150, 0x1a, RZ ;  /* 0x0000001a96047824 */ /* 0x001fe400078e02ff */
[----:B------:R-:W0:Y:S01]  /*7610*/  LDC R150, c[0x0][0x238] ;  /* 0x00008e00ff967b82 */ /* 0x000e220000000800 */
[----:B------:R-:W-:Y:S02]  /*7620*/  PRMT R19, RZ, 0x7610, R19 ;  /* 0x00007610ff137816 */ /* 0x000fe40000000013 */
[----:B------:R-:W-:-:S04]  /*7630*/  PRMT R8, RZ, 0x7610, R8 ;  /* 0x00007610ff087816 */ /* 0x000fc80000000008 */
[----:B------:R1:W2:Y:S02]  /*7640*/  @P2 LDG.E.U8 R19, desc[UR12][R6.64] ;  /* 0x0000000c06132981 */ /* 0x0002a4000c1e1100 */
[----:B-1----:R-:W-:Y:S02]  /*7650*/  @P0 IMAD.MOV.U32 R6, RZ, RZ, R3 ;  /* 0x000000ffff060224 */ /* 0x002fe400078e0003 */
[----:B------:R-:W-:-:S05]  /*7660*/  @P0 IMAD.MOV.U32 R7, RZ, RZ, R2 ;  /* 0x000000ffff070224 */ /* 0x000fca00078e0002 */
        /* <DEDUP_REMOVED lines=14> */
[----:B------:R1:W2:Y:S01]  /*7750*/  @P1 LDG.E.U8 R17, desc[UR12][R6.64] ;  /* 0x0000000c06111981 */ /* 0x0002a2000c1e1100 */
[----:B------:R-:W-:Y:S02]  /*7760*/  ISETP.GT.AND P1, PT, R0, 0x1c, PT ;  /* 0x0000001c0000780c */ /* 0x000fe40003f24270 */
[----:B-1----:R-:W-:-:S04]  /*7770*/  IADD3 R6, P0, R4, R3, RZ ;  /* 0x0000000304067210 */ /* 0x002fc80007f1e0ff */
[----:B------:R-:W-:Y:S01]  /*7780*/  LEA.HI.X.SX32 R7, R4, R2, 0x1, P0 ;  /* 0x0000000204077211 */ /* 0x000fe200000f0eff */
[----:B0-----:R-:W-:Y:S02]  /*7790*/  IMAD R4, R150, 0x1d, RZ ;  /* 0x0000001d96047824 */ /* 0x001fe400078e02ff */
[----:B------:R-:W0:Y:S01]  /*77a0*/  LDC R150, c[0x0][0x238] ;  /* 0x00008e00ff967b82 */ /* 0x000e220000000800 */
[----:B------:R-:W-:-:S06]  /*77b0*/  PRMT R16, RZ, 0x7610, R16 ;  /* 0x00007610ff107816 */ /* 0x000fcc0000000010 */
[----:B------:R1:W2:Y:S01]  /*77c0*/  @P1 LDG.E.U8 R16, desc[UR12][R6.64] ;  /* 0x0000000c06101981 */ /* 0x0002a2000c1e1100 */
[----:B------:R-:W-:Y:S02]  /*77d0*/  ISETP.GT.AND P1, PT, R0, 0x1d, PT ;  /* 0x0000001d0000780c */ /* 0x000fe40003f24270 */
[----:B------:R-:W-:Y:S02]  /*77e0*/  PRMT R15, RZ, 0x7610, R15 ;  /* 0x00007610ff0f7816 */ /* 0x000fe4000000000f */
[----:B-1----:R-:W-:-:S04]  /*77f0*/  IADD3 R6, P0, R4, R3, RZ ;  /* 0x0000000304067210 */ /* 0x002fc80007f1e0ff */
[----:B------:R-:W-:Y:S01]  /*7800*/  LEA.HI.X.SX32 R7, R4, R2, 0x1, P0 ;  /* 0x0000000204077211 */ /* 0x000fe200000f0eff */
[----:B0-----:R-:W-:-:S04]  /*7810*/  IMAD R4, R150, 0x1e, RZ ;  /* 0x0000001e96047824 */ /* 0x001fc800078e02ff */
[----:B------:R0:W2:Y:S01]  /*7820*/  @P1 LDG.E.U8 R15, desc[UR12][R6.64] ;  /* 0x0000000c060f1981 */ /* 0x0000a2000c1e1100 */
[----:B------:R-:W-:Y:S02]  /*7830*/  ISETP.GT.AND P1, PT, R0, 0x1e, PT ;  /* 0x0000001e0000780c */ /* 0x000fe40003f24270 */
[----:B------:R-:W-:Y:S02]  /*7840*/  PRMT R13, RZ, 0x7610, R13 ;  /* 0x00007610ff0d7816 */ /* 0x000fe4000000000d */
[----:B0-----:R-:W-:-:S04]  /*7850*/  IADD3 R6, P0, R4, R3, RZ ;  /* 0x0000000304067210 */ /* 0x001fc80007f1e0ff */
[----:B------:R-:W-:Y:S01]  /*7860*/  LEA.HI.X.SX32 R7, R4, R2, 0x1, P0 ;  /* 0x0000000204077211 */ /* 0x000fe200000f0eff */
[----:B------:R-:W-:Y:S01]  /*7870*/  IMAD R4, R151, 0x1f, RZ ;  /* 0x0000001f97047824 */ /* 0x000fe200078e02ff */
[----:B------:R0:W-:Y:S04]  /*7880*/  STL [R1+0x320], R3 ;  /* 0x0003200301007387 */ /* 0x0001e80000100800 */
[----:B------:R1:W2:Y:S04]  /*7890*/  @P1 LDG.E.U8 R13, desc[UR12][R6.64] ;  /* 0x0000000c060d1981 */ /* 0x0002a8000c1e1100 */
[----:B------:R-:W2:Y:S01]  /*78a0*/  LDL R24, [R1+0x304] ;  /* 0x0003040001187983 */ /* 0x000ea20000100800 */
[----:B-1----:R-:W-:-:S03]  /*78b0*/  IADD3 R6, P0, R4, R3, RZ ;  /* 0x0000000304067210 */ /* 0x002fc60007f1e0ff */
[----:B0-----:R-:W2:Y:S01]  /*78c0*/  LDL R3, [R1+0x2f0] ;  /* 0x0002f00001037983 */ /* 0x001ea20000100800 */
[----:B------:R-:W-:-:S03]  /*78d0*/  LEA.HI.X.SX32 R7, R4, R2, 0x1, P0 ;  /* 0x0000000204077211 */ /* 0x000fc600000f0eff */
[----:B------:R-:W2:Y:S01]  /*78e0*/  LDL R4, [R1+0x2f4] ;  /* 0x0002f40001047983 */ /* 0x000ea20000100800 */
[----:B------:R-:W-:-:S03]  /*78f0*/  ISETP.GE.AND P0, PT, R14, R0, PT ;  /* 0x000000000e00720c */ /* 0x000fc60003f06270 */
[----:B------:R-:W-:Y:S04]  /*7900*/  STL [R1+0x314], R2 ;  /* 0x0003140201007387 */ /* 0x000fe80000100800 */
[----:B------:R-:W2:Y:S01]  /*7910*/  LDL.LU R14, [R1+0x300] ;  /* 0x00030000010e7983 */ /* 0x000ea20000300800 */
[----:B------:R-:W0:Y:S01]  /*7920*/  S2R R151, SR_TID.X ;  /* 0x0000000000977919 */ /* 0x000e220000002100 */
[----:B------:R-:W-:Y:S02]  /*7930*/  ISETP.GT.AND P1, PT, R0, 0x1f, PT ;  /* 0x0000001f0000780c */ /* 0x000fe40003f24270 */
[----:B------:R-:W-:-:S11]  /*7940*/  PRMT R12, RZ, 0x7610, R12 ;  /* 0x00007610ff0c7816 */ /* 0x000fd6000000000c */
[----:B------:R1:W2:Y:S01]  /*7950*/  @P1 LDG.E.U8 R12, desc[UR12][R6.64] ;  /* 0x0000000c060c1981 */ /* 0x0002a2000c1e1100 */
[----:B---3--:R-:W-:Y:S02]  /*7960*/  LOP3.LUT R156, R156, 0xffff, RZ, 0xc0, !PT ;  /* 0x0000ffff9c9c7812 */ /* 0x008fe400078ec0ff */
[----:B----4-:R-:W-:Y:S02]  /*7970*/  LOP3.LUT R11, R11, 0xffff, RZ, 0xc0, !PT ;  /* 0x0000ffff0b0b7812 */ /* 0x010fe400078ec0ff */
[----:B------:R-:W-:Y:S02]  /*7980*/  LOP3.LUT R167, R167, 0xffff, RZ, 0xc0, !PT ;  /* 0x0000ffffa7a77812 */ /* 0x000fe400078ec0ff */
[----:B------:R-:W-:Y:S02]  /*7990*/  LOP3.LUT R166, R166, 0xffff, RZ, 0xc0, !PT ;  /* 0x0000ffffa6a67812 */ /* 0x000fe400078ec0ff */
[----:B------:R-:W-:Y:S02]  /*79a0*/  LOP3.LUT R165, R165, 0xffff, RZ, 0xc0, !PT ;  /* 0x0000ffffa5a57812 */ /* 0x000fe400078ec0ff */
[----:B--2---:R-:W-:-:S02]  /*79b0*/  LOP3.LUT R164, R164, 0xffff, RZ, 0xc0, !PT ;  /* 0x0000ffffa4a47812 */ /* 0x004fc400078ec0ff */
[----:B------:R-:W-:Y:S02]  /*79c0*/  LOP3.LUT R163, R163, 0xffff, RZ, 0xc0, !PT ;  /* 0x0000ffffa3a37812 */ /* 0x000fe400078ec0ff */
[----:B0-----:R-:W-:Y:S02]  /*79d0*/  SHF.R.S32.HI R25, RZ, 0x2, R151 ;  /* 0x00000002ff197819 */ /* 0x001fe40000011497 */
[----:B------:R-:W-:Y:S02]  /*79e0*/  LOP3.LUT R162, R162, 0xffff, RZ, 0xc0, !PT ;  /* 0x0000ffffa2a27812 */ /* 0x000fe400078ec0ff */
[----:B------:R-:W-:Y:S02]  /*79f0*/  LOP3.LUT R161, R161, 0xffff, RZ, 0xc0, !PT ;  /* 0x0000ffffa1a17812 */ /* 0x000fe400078ec0ff */
[----:B------:R-:W-:Y:S02]  /*7a00*/  LOP3.LUT R160, R160, 0xffff, RZ, 0xc0, !PT ;  /* 0x0000ffffa0a07812 */ /* 0x000fe400078ec0ff */
[----:B------:R-:W-:-:S02]  /*7a10*/  LOP3.LUT R159, R159, 0xffff, RZ, 0xc0, !PT ;  /* 0x0000ffff9f9f7812 */ /* 0x000fc400078ec0ff */
[----:B------:R-:W-:Y:S02]  /*7a20*/  LOP3.LUT R158, R158, 0xffff, RZ, 0xc0, !PT ;  /* 0x0000ffff9e9e7812 */ /* 0x000fe400078ec0ff */
[----:B------:R-:W-:Y:S02]  /*7a30*/  LOP3.LUT R10, R10, 0xffff, RZ, 0xc0, !PT ;  /* 0x0000ffff0a0a7812 */ /* 0x000fe400078ec0ff */
[----:B------:R-:W-:Y:S02]  /*7a40*/  LOP3.LUT R9, R9, 0xffff, RZ, 0xc0, !PT ;  /* 0x0000ffff09097812 */ /* 0x000fe400078ec0ff */
[----:B------:R-:W-:Y:S02]  /*7a50*/  LOP3.LUT R168, R168, 0xffff, RZ, 0xc0, !PT ;  /* 0x0000ffffa8a87812 */ /* 0x000fe400078ec0ff */
[----:B------:R-:W-:Y:S01]  /*7a60*/  SGXT R25, R25, 0x1 ;  /* 0x000000011919781a */ /* 0x000fe20000000200 */
[----:B------:R-:W-:Y:S01]  /*7a70*/  IMAD.SHL.U32 R26, R151, 0x20, RZ ;  /* 0x00000020971a7824 */ /* 0x000fe200078e00ff */
[----:B------:R-:W-:-:S02]  /*7a80*/  PRMT R156, R156, 0x3340, R11 ;  /* 0x000033409c9c7816 */ /* 0x000fc4000000000b */
[----:B------:R-:W-:Y:S02]  /*7a90*/  PRMT R166, R167, 0x3340, R166 ;  /* 0x00003340a7a67816 */ /* 0x000fe400000000a6 */
[----:B------:R-:W-:Y:S02]  /*7aa0*/  PRMT R164, R165, 0x3340, R164 ;  /* 0x00003340a5a47816 */ /* 0x000fe400000000a4 */
[----:B------:R-:W-:Y:S02]  /*7ab0*/  PRMT R162, R163, 0x3340, R162 ;  /* 0x00003340a3a27816 */ /* 0x000fe400000000a2 */
[----:B------:R-:W-:Y:S02]  /*7ac0*/  PRMT R160, R161, 0x3340, R160 ;  /* 0x00003340a1a07816 */ /* 0x000fe400000000a0 */
[----:B------:R-:W-:Y:S02]  /*7ad0*/  PRMT R158, R159, 0x3340, R158 ;  /* 0x000033409f9e7816 */ /* 0x000fe4000000009e */
[----:B------:R-:W-:-:S02]  /*7ae0*/  PRMT R11, R10, 0x3340, R9 ;  /* 0x000033400a0b7816 */ /* 0x000fc40000000009 */
[----:B------:R-:W-:Y:S02]  /*7af0*/  LOP3.LUT R25, R25, 0x90, RZ, 0xc0, !PT ;  /* 0x0000009019197812 */ /* 0x000fe400078ec0ff */
[----:B------:R-:W-:Y:S02]  /*7b00*/  PRMT R9, R164, 0x5410, R162 ;  /* 0x00005410a4097816 */ /* 0x000fe400000000a2 */
[----:B------:R-:W-:Y:S02]  /*7b10*/  PRMT R10, R160, 0x5410, R158 ;  /* 0x00005410a00a7816 */ /* 0x000fe4000000009e */
[----:B------:R-:W-:Y:S02]  /*7b20*/  LOP3.LUT R25, R25, 0xf60, R26, 0xf8, !PT ;  /* 0x00000f6019197812 */ /* 0x000fe400078ef81a */
[----:B------:R-:W-:Y:S02]  /*7b30*/  PRMT R11, R156, 0x5410, R11 ;  /* 0x000054109c0b7816 */ /* 0x000fe4000000000b */
[----:B-1----:R-:W-:-:S02]  /*7b40*/  IADD3 R6, P1, R5, R192, RZ ;  /* 0x000000c005067210 */ /* 0x002fc40007f3e0ff */
[----:B------:R-:W-:Y:S02]  /*7b50*/  PRMT R188, RZ, 0x7610, R188 ;  /* 0x00007610ffbc7816 */ /* 0x000fe400000000bc */
[----:B------:R-:W-:Y:S02]  /*7b60*/  PRMT R156, RZ, 0x7610, R156 ;  /* 0x00007610ff9c7816 */ /* 0x000fe4000000009c */
[----:B------:R-:W-:-:S04]  /*7b70*/  LOP3.LUT R8, R8, 0xffff, RZ, 0xc0, !PT ;  /* 0x0000ffff08087812 */ /* 0x000fc800078ec0ff */
[----:B------:R-:W-:-:S04]  /*7b80*/  PRMT R8, R8, 0x3340, R168 ;  /* 0x0000334008087816 */ /* 0x000fc800000000a8 */
[----:B------:R-:W-:Y:S01]  /*7b90*/  PRMT R8, R8, 0x5410, R166 ;  /* 0x0000541008087816 */ /* 0x000fe200000000a6 */
[----:B------:R-:W-:Y:S06]  /*7ba0*/  BAR.SYNC.DEFER_BLOCKING 0x0 ;  /* 0x0000000000007b1d */ /* 0x000fec0000010000 */
[----:B------:R0:W-:Y:S02]  /*7bb0*/  STS.128 [R25+UR6+0x2000], R8 ;  /* 0x0020000819007988 */ /* 0x0001e40008000c06 */
[----:B0-----:R-:W-:-:S05]  /*7bc0*/  SHF.R.S32.HI R25, RZ, 0x1f, R5 ;  /* 0x0000001fff197819 */ /* 0x001fca0000011405 */
[----:B------:R-:W-:-:S05]  /*7bd0*/  IMAD.X R7, R25, 0x1, R191, P1 ;  /* 0x0000000119077824 */ /* 0x000fca00008e06bf */
[----:B------:R0:W2:Y:S02]  /*7be0*/  @!P0 LDG.E.U8 R188, desc[UR12][R6.64] ;  /* 0x0000000c06bc8981 */ /* 0x0000a4000c1e1100 */
[----:B0-----:R-:W-:-:S05]  /*7bf0*/  IADD3 R6, P1, R5, R24, RZ ;  /* 0x0000001805067210 */ /* 0x001fca0007f3e0ff */
[----:B------:R-:W-:-:S05]  /*7c00*/  IMAD.X R7, R25, 0x1, R14, P1 ;  /* 0x0000000119077824 */ /* 0x000fca00008e060e */
[----:B------:R0:W3:Y:S04]  /*7c10*/  @!P0 LDG.E.U8 R156, desc[UR12][R6.64] ;  /* 0x0000000c069c8981 */ /* 0x0000e8000c1e1100 */
[----:B------:R1:W-:Y:S04]  /*7c20*/  STL [R1+0x318], R14 ;  /* 0x0003180e01007387 */ /* 0x0003e80000100800 */
[----:B------:R-:W4:Y:S01]  /*7c30*/  LDL R24, [R1+0x2e4] ;  /* 0x0002e40001187983 */ /* 0x000f220000100800 */
[----:B0-----:R-:W-:-:S03]  /*7c40*/  IADD3 R6, P1, R5, R4, RZ ;  /* 0x0000000405067210 */ /* 0x001fc60007f3e0ff */
[----:B------:R-:W2:Y:S02]  /*7c50*/  LDL R4, [R1+0x30c] ;  /* 0x00030c0001047983 */ /* 0x000ea40000100800 */
[----:B------:R-:W-:Y:S02]  /*7c60*/  IMAD.X R7, R25, 0x1, R3, P1 ;  /* 0x0000000119077824 */ /* 0x000fe400008e0603 */
[----:B-1----:R-:W3:Y:S04]  /*7c70*/  LDL R14, [R1+0x2d4] ;  /* 0x0002d400010e7983 */ /* 0x002ee80000100800 */
[----:B------:R-:W3:Y:S04]  /*7c80*/  LDL R32, [R1+0x2c4] ;  /* 0x0002c40001207983 */ /* 0x000ee80000100800 */
[----:B------:R-:W3:Y:S04]  /*7c90*/  LDL R3, [R1+0x2d0] ;  /* 0x0002d00001037983 */ /* 0x000ee80000100800 */
[----:B------:R-:W3:Y:S04]  /*7ca0*/  LDL R31, [R1+0x2b4] ;  /* 0x0002b400011f7983 */ /* 0x000ee80000100800 */
[----:B------:R-:W3:Y:S04]  /*7cb0*/  LDL R30, [R1+0x2c0] ;  /* 0x0002c000011e7983 */ /* 0x000ee80000100800 */
[----:B------:R-:W3:Y:S04]  /*7cc0*/  LDL R29, [R1+0x2b0] ;  /* 0x0002b000011d7983 */ /* 0x000ee80000100800 */
[----:B------:R-:W3:Y:S04]  /*7cd0*/  LDL.LU R2, [R1+0x2e0] ;  /* 0x0002e00001027983 */ /* 0x000ee80000300800 */
[----:B------:R-:W3:Y:S01]  /*7ce0*/  LDL R28, [R1+0x2a4] ;  /* 0x0002a400011c7983 */ /* 0x000ee20000100800 */
[----:B------:R-:W-:-:S03]  /*7cf0*/  PRMT R158, RZ, 0x7610, R158 ;  /* 0x00007610ff9e7816 */ /* 0x000fc6000000009e */
[----:B------:R-:W3:Y:S01]  /*7d00*/  LDL R27, [R1+0x2a0] ;  /* 0x0002a000011b7983 */ /* 0x000ee20000100800 */
[----:B------:R-:W-:Y:S02]  /*7d10*/  LOP3.LUT R157, R157, 0xffff, RZ, 0xc0, !PT ;  /* 0x0000ffff9d9d7812 */ /* 0x000fe400078ec0ff */
[----:B------:R-:W-:Y:S01]  /*7d20*/  LOP3.LUT R155, R155, 0xffff, RZ, 0xc0, !PT ;  /* 0x0000ffff9b9b7812 */ /* 0x000fe200078ec0ff */
[----:B------:R4:W3:Y:S01]  /*7d30*/  @!P0 LDG.E.U8 R158, desc[UR12][R6.64] ;  /* 0x0000000c069e8981 */ /* 0x0008e2000c1e1100 */
        /* <DEDUP_REMOVED lines=14> */
[----:B------:R-:W-:Y:S02]  /*7e20*/  PRMT R155, R157, 0x3340, R155 ;  /* 0x000033409d9b7816 */ /* 0x000fe4000000009b */
[----:B------:R-:W-:-:S02]  /*7e30*/  PRMT R8, R154, 0x3340, R153 ;  /* 0x000033409a087816 */ /* 0x000fc40000000099 */
[----:B------:R-:W-:Y:S02]  /*7e40*/  PRMT R23, R152, 0x3340, R23 ;  /* 0x0000334098177816 */ /* 0x000fe40000000017 */
[----:B------:R-:W-:Y:S02]  /*7e50*/  PRMT R9, R22, 0x3340, R21 ;  /* 0x0000334016097816 */ /* 0x000fe40000000015 */
[----:B------:R-:W-:Y:S02]  /*7e60*/  PRMT R19, R20, 0x3340, R19 ;  /* 0x0000334014137816 */ /* 0x000fe40000000013 */
[----:B------:R-:W-:Y:S02]  /*7e70*/  PRMT R10, R18, 0x3340, R17 ;  /* 0x00003340120a7816 */ /* 0x000fe40000000011 */
[----:B------:R-:W-:Y:S02]  /*7e80*/  PRMT R15, R16, 0x3340, R15 ;  /* 0x00003340100f7816 */ /* 0x000fe4000000000f */
[----:B------:R-:W-:-:S02]  /*7e90*/  PRMT R11, R13, 0x3340, R12 ;  /* 0x000033400d0b7816 */ /* 0x000fc4000000000c */
[----:B------:R-:W-:Y:S02]  /*7ea0*/  PRMT R8, R155, 0x5410, R8 ;  /* 0x000054109b087816 */ /* 0x000fe40000000008 */
[----:B------:R-:W-:Y:S02]  /*7eb0*/  PRMT R9, R23, 0x5410, R9 ;  /* 0x0000541017097816 */ /* 0x000fe40000000009 */
[----:B------:R-:W-:Y:S02]  /*7ec0*/  PRMT R10, R19, 0x5410, R10 ;  /* 0x00005410130a7816 */ /* 0x000fe4000000000a */
[----:B------:R-:W-:Y:S02]  /*7ed0*/  PRMT R11, R15, 0x5410, R11 ;  /* 0x000054100f0b7816 */ /* 0x000fe4000000000b */
[----:B----4-:R-:W-:-:S03]  /*7ee0*/  IADD3 R6, P1, R5, R24, RZ ;  /* 0x0000001805067210 */ /* 0x010fc60007f3e0ff */
[----:B--2---:R0:W-:Y:S04]  /*7ef0*/  STS.128 [R4+UR6+0x2000], R8 ;  /* 0x0020000804007988 */ /* 0x0041e80008000c06 */
[----:B---3--:R1:W-:Y:S04]  /*7f00*/  STL [R1+0x31c], R2 ;  /* 0x00031c0201007387 */ /* 0x0083e80000100800 */
[----:B------:R-:W2:Y:S04]  /*7f10*/  LDL R26, [R1+0x294] ;  /* 0x00029400011a7983 */ /* 0x000ea80000100800 */
[----:B------:R-:W3:Y:S01]  /*7f20*/  LDL R24, [R1+0x290] ;  /* 0x0002900001187983 */ /* 0x000ee20000100800 */
[----:B------:R-:W-:Y:S01]  /*7f30*/  IMAD.X R7, R25, 0x1, R2, P1 ;  /* 0x0000000119077824 */ /* 0x000fe200008e0602 */
[----:B------:R-:W-:-:S02]  /*7f40*/  IADD3 R12, P1, R5, R14, RZ ;  /* 0x0000000e050c7210 */ /* 0x000fc40007f3e0ff */
[----:B------:R-:W4:Y:S04]  /*7f50*/  LDL.LU R14, [R1+0x2d8] ;  /* 0x0002d800010e7983 */ /* 0x000f280000300800 */
[----:B0-----:R-:W4:Y:S04]  /*7f60*/  LDL.LU R4, [R1+0x2f8] ;  /* 0x0002f80001047983 */ /* 0x001f280000300800 */
[----:B------:R-:W4:Y:S01]  /*7f70*/  LDL R10, [R1+0x284] ;  /* 0x00028400010a7983 */ /* 0x000f220000100800 */
[----:B------:R-:W-:-:S03]  /*7f80*/  IMAD.X R13, R25, 0x1, R3, P1 ;  /* 0x00000001190d7824 */ /* 0x000fc600008e0603 */
[----:B------:R-:W4:Y:S04]  /*7f90*/  LDL R37, [R1+0x280] ;  /* 0x0002800001257983 */ /* 0x000f280000100800 */
[----:B------:R-:W4:Y:S04]  /*7fa0*/  LDL.LU R3, [R1+0x2fc] ;  /* 0x0002fc0001037983 */ /* 0x000f280000300800 */
[----:B-1----:R-:W4:Y:S04]  /*7fb0*/  LDL.LU R2, [R1+0x2c8] ;  /* 0x0002c80001027983 */ /* 0x002f280000300800 */
[----:B------:R-:W4:Y:S04]  /*7fc0*/  LDL R36, [R1+0x274] ;  /* 0x0002740001247983 */ /* 0x000f280000100800 */
[----:B------:R-:W4:Y:S01]  /*7fd0*/  LDL R35, [R1+0x270] ;  /* 0x0002700001237983 */ /* 0x000f220000100800 */
[----:B------:R-:W-:-:S03]  /*7fe0*/  PRMT R17, RZ, 0x7610, R17 ;  /* 0x00007610ff117816 */ /* 0x000fc60000000011 */
[----:B------:R-:W4:Y:S04]  /*7ff0*/  LDL R34, [R1+0x264] ;  /* 0x0002640001227983 */ /* 0x000f280000100800 */
[----:B------:R-:W4:Y:S04]  /*8000*/  LDL R33, [R1+0x260] ;  /* 0x0002600001217983 */ /* 0x000f280000100800 */
[----:B------:R0:W4:Y:S01]  /*8010*/  @!P0 LDG.E.U8 R17, desc[UR12][R6.64] ;  /* 0x0000000c06118981 */ /* 0x000122000c1e1100 */
[----:B------:R-:W-:-:S03]  /*8020*/  IADD3 R8, P1, R5, R31, RZ ;  /* 0x0000001f05087210 */ /* 0x000fc60007f3e0ff */
[----:B------:R-:W4:Y:S01]  /*8030*/  LDL R31, [R1+0x250] ;  /* 0x00025000011f7983 */ /* 0x000f220000100800 */
[----:B------:R-:W-:Y:S02]  /*8040*/  PRMT R16, RZ, 0x7610, R16 ;  /* 0x00007610ff107816 */ /* 0x000fe40000000010 */
[----:B------:R-:W-:Y:S01]  /*8050*/  PRMT R18, RZ, 0x7610, R18 ;  /* 0x00007610ff127816 */ /* 0x000fe20000000012 */
[----:B------:R-:W4:Y:S01]  /*8060*/  LDL R11, [R1+0x214] ;  /* 0x00021400010b7983 */ /* 0x000f220000100800 */
[----:B0-----:R-:W-:-:S03]  /*8070*/  IADD3 R6, P2, R5, R32, RZ ;  /* 0x0000002005067210 */ /* 0x001fc60007f5e0ff */
[----:B------:R-:W4:Y:S02]  /*8080*/  LDL R32, [R1+0x254] ;  /* 0x0002540001207983 */ /* 0x000f240000100800 */
[C---:B------:R-:W-:Y:S02]  /*8090*/  IMAD.X R7, R25.reuse, 0x1, R30, P2 ;  /* 0x0000000119077824 */ /* 0x040fe400010e061e */
[----:B------:R-:W4:Y:S01]  /*80a0*/  LDL R30, [R1+0x244] ;  /* 0x00024400011e7983 */ /* 0x000f220000100800 */
[----:B------:R-:W-:-:S03]  /*80b0*/  IMAD.X R9, R25, 0x1, R29, P1 ;  /* 0x0000000119097824 */ /* 0x000fc600008e061d */
[----:B------:R-:W4:Y:S04]  /*80c0*/  LDL R29, [R1+0x240] ;  /* 0x00024000011d7983 */ /* 0x000f280000100800 */
[----:B------:R0:W4:Y:S01]  /*80d0*/  @!P0 LDG.E.U8 R16, desc[UR12][R6.64] ;  /* 0x0000000c06108981 */ /* 0x000122000c1e1100 */
[----:B------:R-:W-:-:S03]  /*80e0*/  PRMT R15, RZ, 0x7610, R15 ;  /* 0x00007610ff0f7816 */ /* 0x000fc6000000000f */
[----:B------:R-:W4:Y:S04]  /*80f0*/  @!P0 LDG.E.U8 R18, desc[UR12][R8.64] ;  /* 0x0000000c08128981 */ /* 0x000f28000c1e1100 */
[----:B------:R1:W4:Y:S01]  /*8100*/  @!P0 LDG.E.U8 R15, desc[UR12][R12.64] ;  /* 0x0000000c0c0f8981 */ /* 0x000322000c1e1100 */
[----:B0-----:R-:W-:-:S03]  /*8110*/  IADD3 R6, P1, R5, R28, RZ ;  /* 0x0000001c05067210 */ /* 0x001fc60007f3e0ff */
[----:B------:R-:W4:Y:S02]  /*8120*/  LDL R28, [R1+0x234] ;  /* 0x00023400011c7983 */ /* 0x000f240000100800 */
[----:B------:R-:W-:Y:S02]  /*8130*/  IMAD.X R7, R25, 0x1, R27, P1 ;  /* 0x0000000119077824 */ /* 0x000fe400008e061b */
[----:B------:R-:W4:Y:S01]  /*8140*/  LDL R27, [R1+0x230] ;  /* 0x00023000011b7983 */ /* 0x000f220000100800 */
[----:B-1----:R-:W-:Y:S02]  /*8150*/  PRMT R12, RZ, 0x7610, R12 ;  /* 0x00007610ff0c7816 */ /* 0x002fe4000000000c */
[----:B------:R-:W-:-:S04]  /*8160*/  PRMT R13, RZ, 0x7610, R13 ;  /* 0x00007610ff0d7816 */ /* 0x000fc8000000000d */
[----:B------:R4:W4:Y:S01]  /*8170*/  @!P0 LDG.E.U8 R12, desc[UR12][R6.64] ;  /* 0x0000000c060c8981 */ /* 0x000922000c1e1100 */
[----:B--2---:R-:W-:-:S03]  /*8180*/  IADD3 R8, P1, R5, R26, RZ ;  /* 0x0000001a05087210 */ /* 0x004fc60007f3e0ff */
[----:B------:R-:W2:Y:S02]  /*8190*/  LDL R26, [R1+0x224] ;  /* 0x00022400011a7983 */ /* 0x000ea40000100800 */
[----:B---3--:R-:W-:Y:S02]  /*81a0*/  IMAD.X R9, R25, 0x1, R24, P1 ;  /* 0x0000000119097824 */ /* 0x008fe400008e0618 */
[----:B------:R-:W3:Y:S04]  /*81b0*/  LDL R24, [R1+0x220] ;  /* 0x0002200001187983 */ /* 0x000ee80000100800 */
[----:B------:R-:W3:Y:S01]  /*81c0*/  @!P0 LDG.E.U8 R13, desc[UR12][R8.64] ;  /* 0x0000000c080d8981 */ /* 0x000ee2000c1e1100 */
[----:B----4-:R-:W-:-:S03]  /*81d0*/  IADD3 R6, P1, R5, R10, RZ ;  /* 0x0000000a05067210 */ /* 0x010fc60007f3e0ff */
[----:B------:R-:W4:Y:S04]  /*81e0*/  LDL R10, [R1+0x210] ;  /* 0x00021000010a7983 */ /* 0x000f280000100800 */
[----:B------:R-:W4:Y:S04]  /*81f0*/  LDL R9, [R1+0x204] ;  /* 0x0002040001097983 */ /* 0x000f280000100800 */
[----:B------:R-:W4:Y:S01]  /*8200*/  LDL R8, [R1+0x200] ;  /* 0x0002000001087983 */ /* 0x000f220000100800 */
[----:B------:R-:W-:Y:S01]  /*8210*/  PRMT R19, RZ, 0x7610, R19 ;  /* 0x00007610ff137816 */ /* 0x000fe20000000013 */
[----:B------:R-:W-:-:S05]  /*8220*/  IMAD.X R7, R25, 0x1, R37, P1 ;  /* 0x0000000119077824 */ /* 0x000fca00008e0625 */
[----:B------:R0:W4:Y:S01]  /*8230*/  @!P0 LDG.E.U8 R19, desc[UR12][R6.64] ;  /* 0x0000000c06138981 */ /* 0x000122000c1e1100 */
[----:B------:R-:W-:Y:S02]  /*8240*/  PRMT R20, RZ, 0x7610, R20 ;  /* 0x00007610ff147816 */ /* 0x000fe40000000014 */
[----:B0-----:R-:W-:-:S05]  /*8250*/  IADD3 R6, P1, R5, R36, RZ ;  /* 0x0000002405067210 */ /* 0x001fca0007f3e0ff */
        /* <DEDUP_REMOVED lines=12> */
[----:B------:R-:W-:Y:S01]  /*8320*/  IMAD.X R7, R25, 0x1, R29, P1 ;  /* 0x0000000119077824 */ /* 0x000fe200008e061d */
[----:B------:R-:W-:Y:S01]  /*8330*/  PRMT R170, RZ, 0x7610, R170 ;  /* 0x00007610ffaa7816 */ /* 0x000fe200000000aa */
[----:B------:R-:W4:Y:S04]  /*8340*/  LDL R29, [R1+0x2dc] ;  /* 0x0002dc00011d7983 */ /* 0x000f280000100800 */
[----:B------:R0:W4:Y:S02]  /*8350*/  @!P0 LDG.E.U8 R168, desc[UR12][R6.64] ;  /* 0x0000000c06a88981 */ /* 0x000124000c1e1100 */
[----:B0-----:R-:W-:Y:S02]  /*8360*/  IADD3 R6, P1, R5, R28, RZ ;  /* 0x0000001c05067210 */ /* 0x001fe40007f3e0ff */
[----:B------:R-:W-:Y:S01]  /*8370*/  PRMT R171, RZ, 0x7610, R171 ;  /* 0x00007610ffab7816 */ /* 0x000fe200000000ab */
[----:B------:R-:W4:Y:S02]  /*8380*/  LDL R28, [R1+0x2e8] ;  /* 0x0002e800011c7983 */ /* 0x000f240000100800 */
[----:B------:R-:W-:Y:S01]  /*8390*/  IMAD.X R7, R25, 0x1, R27, P1 ;  /* 0x0000000119077824 */ /* 0x000fe200008e061b */
[----:B------:R-:W-:Y:S01]  /*83a0*/  PRMT R173, RZ, 0x7610, R173 ;  /* 0x00007610ffad7816 */ /* 0x000fe200000000ad */
[----:B------:R-:W4:Y:S04]  /*83b0*/  LDL R27, [R1+0x2cc] ;  /* 0x0002cc00011b7983 */ /* 0x000f280000100800 */
[----:B------:R2:W4:Y:S01]  /*83c0*/  @!P0 LDG.E.U8 R170, desc[UR12][R6.64] ;  /* 0x0000000c06aa8981 */ /* 0x000522000c1e1100 */
[----:B------:R-:W-:-:S02]  /*83d0*/  PRMT R174, RZ, 0x7610, R174 ;  /* 0x00007610ffae7816 */ /* 0x000fc400000000ae */
[----:B------:R-:W-:Y:S02]  /*83e0*/  PRMT R176, RZ, 0x7610, R176 ;  /* 0x00007610ffb07816 */ /* 0x000fe400000000b0 */
[----:B------:R-:W-:Y:S02]  /*83f0*/  PRMT R177, RZ, 0x7610, R177 ;  /* 0x00007610ffb17816 */ /* 0x000fe400000000b1 */
[----:B------:R-:W-:Y:S02]  /*8400*/  PRMT R179, RZ, 0x7610, R179 ;  /* 0x00007610ffb37816 */ /* 0x000fe400000000b3 */
[----:B------:R-:W-:Y:S02]  /*8410*/  PRMT R180, RZ, 0x7610, R180 ;  /* 0x00007610ffb47816 */ /* 0x000fe400000000b4 */
[----:B------:R-:W-:Y:S02]  /*8420*/  PRMT R182, RZ, 0x7610, R182 ;  /* 0x00007610ffb67816 */ /* 0x000fe400000000b6 */
[----:B------:R-:W-:-:S02]  /*8430*/  PRMT R183, RZ, 0x7610, R183 ;  /* 0x00007610ffb77816 */ /* 0x000fc400000000b7 */
[----:B------:R-:W-:Y:S02]  /*8440*/  PRMT R185, RZ, 0x7610, R185 ;  /* 0x00007610ffb97816 */ /* 0x000fe400000000b9 */
[----:B------:R-:W-:Y:S02]  /*8450*/  PRMT R186, RZ, 0x7610, R186 ;  /* 0x00007610ffba7816 */ /* 0x000fe400000000ba */
[----:B------:R-:W-:Y:S02]  /*8460*/  PRMT R187, RZ, 0x7610, R187 ;  /* 0x00007610ffbb7816 */ /* 0x000fe400000000bb */
[----:B------:R-:W-:Y:S02]  /*8470*/  PRMT R184, RZ, 0x7610, R184 ;  /* 0x00007610ffb87816 */ /* 0x000fe400000000b8 */
[----:B--2---:R-:W-:Y:S02]  /*8480*/  IADD3 R6, P1, R5, R26, RZ ;  /* 0x0000001a05067210 */ /* 0x004fe40007f3e0ff */
[----:B------:R-:W-:Y:S01]  /*8490*/  PRMT R181, RZ, 0x7610, R181 ;  /* 0x00007610ffb57816 */ /* 0x000fe200000000b5 */
[----:B------:R-:W2:Y:S02]  /*84a0*/  LDL R26, [R1+0x2bc] ;  /* 0x0002bc00011a7983 */ /* 0x000ea40000100800 */
[----:B---3--:R-:W-:Y:S01]  /*84b0*/  IMAD.X R7, R25, 0x1, R24, P1 ;  /* 0x0000000119077824 */ /* 0x008fe200008e0618 */
[----:B------:R-:W-:Y:S01]  /*84c0*/  PRMT R178, RZ, 0x7610, R178 ;  /* 0x00007610ffb27816 */ /* 0x000fe200000000b2 */
[----:B------:R-:W3:Y:S04]  /*84d0*/  LDL R24, [R1+0x2ac] ;  /* 0x0002ac0001187983 */ /* 0x000ee80000100800 */
[----:B------:R0:W3:Y:S02]  /*84e0*/  @!P0 LDG.E.U8 R171, desc[UR12][R6.64] ;  /* 0x0000000c06ab8981 */ /* 0x0000e4000c1e1100 */
[----:B0-----:R-:W-:-:S05]  /*84f0*/  IADD3 R6, P1, R5, R11, RZ ;  /* 0x0000000b05067210 */ /* 0x001fca0007f3e0ff */
[----:B----4-:R-:W-:-:S05]  /*8500*/  IMAD.X R7, R25, 0x1, R10, P1 ;  /* 0x0000000119077824 */ /* 0x010fca00008e060a */
[----:B------:R0:W4:Y:S02]  /*8510*/  @!P0 LDG.E.U8 R173, desc[UR12][R6.64] ;  /* 0x0000000c06ad8981 */ /* 0x000124000c1e1100 */
[----:B0-----:R-:W-:-:S05]  /*8520*/  IADD3 R6, P1, R5, R9, RZ ;  /* 0x0000000905067210 */ /* 0x001fca0007f3e0ff */
[----:B------:R-:W-:Y:S02]  /*8530*/  IMAD.X R7, R25, 0x1, R8, P1 ;  /* 0x0000000119077824 */ /* 0x000fe400008e0608 */
[----:B------:R-:W2:Y:S04]  /*8540*/  LDL R8, [R1+0x2ec] ;  /* 0x0002ec0001087983 */ /* 0x000ea80000100800 */
[----:B------:R0:W4:Y:S02]  /*8550*/  @!P0 LDG.E.U8 R174, desc[UR12][R6.64] ;  /* 0x0000000c06ae8981 */ /* 0x000124000c1e1100 */
[----:B0-----:R-:W-:-:S05]  /*8560*/  IADD3 R6, P1, R5, R250, RZ ;  /* 0x000000fa05067210 */ /* 0x001fca0007f3e0ff */
[----:B------:R-:W-:-:S05]  /*8570*/  IMAD.X R7, R25, 0x1, R249, P1 ;  /* 0x0000000119077824 */ /* 0x000fca00008e06f9 */
        /* <DEDUP_REMOVED lines=41> */
[----:B------:R0:W4:Y:S02]  /*8810*/  @!P0 LDG.E.U8 R172, desc[UR12][R6.64] ;  /* 0x0000000c06ac8981 */ /* 0x000124000c1e1100 */
[----:B0-----:R-:W-:Y:S02]  /*8820*/  IADD3 R6, P1, R5, R194, RZ ;  /* 0x000000c205067210 */ /* 0x001fe40007f3e0ff */
[----:B------:R-:W-:Y:S03]  /*8830*/  STL [R1+0x358], R249 ;  /* 0x000358f901007387 */ /* 0x000fe60000100800 */
[----:B------:R-:W-:Y:S01]  /*8840*/  IMAD.X R7, R25, 0x1, R193, P1 ;  /* 0x0000000119077824 */ /* 0x000fe200008e06c1 */
[----:B------:R-:W-:Y:S01]  /*8850*/  IADD3 R10, P1, R5, R3, RZ ;  /* 0x00000003050a7210 */ /* 0x000fe20007f3e0ff */
[----:B------:R-:W-:Y:S04]  /*8860*/  STL [R1+0x328], R3 ;  /* 0x0003280301007387 */ /* 0x000fe80000100800 */
[----:B------:R-:W-:Y:S01]  /*8870*/  IMAD.X R11, R25, 0x1, R4, P1 ;  /* 0x00000001190b7824 */ /* 0x000fe200008e0604 */
[----:B------:R0:W-:Y:S04]  /*8880*/  STL [R1+0x324], R4 ;  /* 0x0003240401007387 */ /* 0x0001e80000100800 */
[----:B0-----:R-:W3:Y:S01]  /*8890*/  LDL.LU R4, [R1+0x2b8] ;  /* 0x0002b80001047983 */ /* 0x001ee20000300800 */
[----:B--2---:R-:W-:-:S02]  /*88a0*/  IADD3 R8, P1, R5, R8, RZ ;  /* 0x0000000805087210 */ /* 0x004fc40007f3e0ff */
[----:B------:R-:W-:-:S03]  /*88b0*/  PRMT R169, RZ, 0x7610, R169 ;  /* 0x00007610ffa97816 */ /* 0x000fc600000000a9 */
[----:B------:R-:W-:Y:S02]  /*88c0*/  IMAD.X R9, R25, 0x1, R28, P1 ;  /* 0x0000000119097824 */ /* 0x000fe400008e061c */
[----:B------:R-:W2:Y:S04]  /*88d0*/  LDL R28, [R1+0x29c] ;  /* 0x00029c00011c7983 */ /* 0x000ea80000100800 */
[----:B------:R-:W4:Y:S04]  /*88e0*/  LDL.LU R3, [R1+0x2a8] ;  /* 0x0002a80001037983 */ /* 0x000f280000300800 */
[----:B------:R0:W2:Y:S01]  /*88f0*/  @!P0 LDG.E.U8 R169, desc[UR12][R6.64] ;  /* 0x0000000c06a98981 */ /* 0x0000a2000c1e1100 */
[----:B------:R-:W-:-:S03]  /*8900*/  PRMT R165, RZ, 0x7610, R165 ;  /* 0x00007610ffa57816 */ /* 0x000fc600000000a5 */
[----:B------:R1:W-:Y:S01]  /*8910*/  STL [R1+0x32c], R14 ;  /* 0x00032c0e01007387 */ /* 0x0003e20000100800 */
[----:B0-----:R-:W-:-:S05]  /*8920*/  IADD3 R6, P1, R5, R29, RZ ;  /* 0x0000001d05067210 */ /* 0x001fca0007f3e0ff */
[----:B------:R-:W-:Y:S02]  /*8930*/  IMAD.X R7, R25, 0x1, R14, P1 ;  /* 0x0000000119077824 */ /* 0x000fe400008e060e */
[----:B-1----:R-:W2:Y:S04]  /*8940*/  LDL.LU R14, [R1+0x298] ;  /* 0x00029800010e7983 */ /* 0x002ea80000300800 */
[----:B------:R0:W2:Y:S01]  /*8950*/  @!P0 LDG.E.U8 R165, desc[UR12][R6.64] ;  /* 0x0000000c06a58981 */ /* 0x0000a2000c1e1100 */
[----:B------:R-:W-:Y:S02]  /*8960*/  PRMT R164, RZ, 0x7610, R164 ;  /* 0x00007610ffa47816 */ /* 0x000fe400000000a4 */
[----:B0-----:R-:W-:Y:S02]  /*8970*/  IADD3 R6, P1, R5, R27, RZ ;  /* 0x0000001b05067210 */ /* 0x001fe40007f3e0ff */
[----:B------:R-:W2:Y:S03]  /*8980*/  LDL R27, [R1+0x28c] ;  /* 0x00028c00011b7983 */ /* 0x000ea60000100800 */
[----:B------:R-:W-:Y:S01]  /*8990*/  IMAD.X R7, R25, 0x1, R2, P1 ;  /* 0x0000000119077824 */ /* 0x000fe200008e0602 */
[----:B------:R0:W-:Y:S04]  /*89a0*/  STL [R1+0x330], R2 ;  /* 0x0003300201007387 */ /* 0x0001e80000100800 */
[----:B------:R1:W2:Y:S04]  /*89b0*/  @!P0 LDG.E.U8 R164, desc[UR12][R6.64] ;  /* 0x0000000c06a48981 */ /* 0x0002a8000c1e1100 */
[----:B0-----:R-:W2:Y:S01]  /*89c0*/  LDL.LU R2, [R1+0x288] ;  /* 0x0002880001027983 */ /* 0x001ea20000300800 */
[----:B-1----:R-:W-:-:S03]  /*89d0*/  IADD3 R6, P1, R5, R26, RZ ;  /* 0x0000001a05067210 */ /* 0x002fc60007f3e0ff */
[----:B------:R-:W2:Y:S02]  /*89e0*/  LDL R26, [R1+0x27c] ;  /* 0x00027c00011a7983 */ /* 0x000ea40000100800 */
[----:B---3--:R-:W-:Y:S02]  /*89f0*/  IMAD.X R7, R25, 0x1, R4, P1 ;  /* 0x0000000119077824 */ /* 0x008fe400008e0604 */
[----:B------:R0:W-:Y:S04]  /*8a00*/  STL [R1+0x334], R4 ;  /* 0x0003340401007387 */ /* 0x0001e80000100800 */
[----:B0-----:R-:W3:Y:S01]  /*8a10*/  LDL.LU R4, [R1+0x278] ;  /* 0x0002780001047983 */ /* 0x001ee20000300800 */
[----:B------:R-:W-:-:S03]  /*8a20*/  PRMT R163, RZ, 0x7610, R163 ;  /* 0x00007610ffa37816 */ /* 0x000fc600000000a3 */
[----:B------:R-:W3:Y:S04]  /*8a30*/  LDL R30, [R1+0x26c] ;  /* 0x00026c00011e7983 */ /* 0x000ee80000100800 */
[----:B------:R0:W3:Y:S01]  /*8a40*/  @!P0 LDG.E.U8 R163, desc[UR12][R6.64] ;  /* 0x0000000c06a38981 */ /* 0x0000e2000c1e1100 */
[----:B------:R-:W-:-:S03]  /*8a50*/  PRMT R162, RZ, 0x7610, R162 ;  /* 0x00007610ffa27816 */ /* 0x000fc600000000a2 */
[----:B----4-:R1:W-:Y:S01]  /*8a60*/  STL [R1+0x338], R3 ;  /* 0x0003380301007387 */ /* 0x0103e20000100800 */
[----:B0-----:R-:W-:-:S05]  /*8a70*/  IADD3 R6, P1, R5, R24, RZ ;  /* 0x0000001805067210 */ /* 0x001fca0007f3e0ff */
[----:B------:R-:W-:Y:S02]  /*8a80*/  IMAD.X R7, R25, 0x1, R3, P1 ;  /* 0x0000000119077824 */ /* 0x000fe400008e0603 */
[----:B-1----:R-:W4:Y:S04]  /*8a90*/  LDL.LU R3, [R1+0x268] ;  /* 0x0002680001037983 */ /* 0x002f280000300800 */
[----:B------:R2:W4:Y:S01]  /*8aa0*/  @!P0 LDG.E.U8 R162, desc[UR12][R6.64] ;  /* 0x0000000c06a28981 */ /* 0x000522000c1e1100 */
[----:B------:R-:W-:-:S03]  /*8ab0*/  PRMT R161, RZ, 0x7610, R161 ;  /* 0x00007610ffa17816 */ /* 0x000fc600000000a1 */
[----:B------:R-:W4:Y:S01]  /*8ac0*/  LDL R29, [R1+0x25c] ;  /* 0x00025c00011d7983 */ /* 0x000f220000100800 */
[----:B--2---:R-:W-:-:S03]  /*8ad0*/  IADD3 R6, P1, R5, R28, RZ ;  /* 0x0000001c05067210 */ /* 0x004fc60007f3e0ff */
[----:B------:R-:W2:Y:S02]  /*8ae0*/  LDL R28, [R1+0x24c] ;  /* 0x00024c00011c7983 */ /* 0x000ea40000100800 */
[----:B------:R-:W-:Y:S02]  /*8af0*/  IMAD.X R7, R25, 0x1, R14, P1 ;  /* 0x0000000119077824 */ /* 0x000fe400008e060e */
[----:B------:R0:W-:Y:S04]  /*8b00*/  STL [R1+0x33c], R14 ;  /* 0x00033c0e01007387 */ /* 0x0001e80000100800 */
[----:B------:R1:W2:Y:S04]  /*8b10*/  @!P0 LDG.E.U8 R161, desc[UR12][R6.64] ;  /* 0x0000000c06a18981 */ /* 0x0002a8000c1e1100 */
[----:B0-----:R-:W2:Y:S01]  /*8b20*/  LDL.LU R14, [R1+0x258] ;  /* 0x00025800010e7983 */ /* 0x001ea20000300800 */
[----:B-1----:R-:W-:-:S03]  /*8b30*/  IADD3 R6, P1, R5, R27, RZ ;  /* 0x0000001b05067210 */ /* 0x002fc60007f3e0ff */
[----:B------:R-:W2:Y:S01]  /*8b40*/  LDL R27, [R1+0x23c] ;  /* 0x00023c00011b7983 */ /* 0x000ea20000100800 */
[----:B------:R-:W-:Y:S01]  /*8b50*/  PRMT R160, RZ, 0x7610, R160 ;  /* 0x00007610ffa07816 */ /* 0x000fe200000000a0 */
[----:B------:R-:W-:Y:S02]  /*8b60*/  IMAD.X R7, R25, 0x1, R2, P1 ;  /* 0x0000000119077824 */ /* 0x000fe400008e0602 */
        /* <DEDUP_REMOVED lines=8> */
[----:B------:R-:W-:Y:S02]  /*8bf0*/  PRMT R159, RZ, 0x7610, R159 ;  /* 0x00007610ff9f7816 */ /* 0x000fe4000000009f */
[----:B------:R-:W-:-:S04]  /*8c00*/  LOP3.LUT R24, R151, 0x7f, RZ, 0xc0, !PT ;  /* 0x0000007f97187812 */ /* 0x000fc800078ec0ff */
[----:B------:R0:W3:Y:S04]  /*8c10*/  @!P0 LDG.E.U8 R159, desc[UR12][R6.64] ;  /* 0x0000000c069f8981 */ /* 0x0000e8000c1e1100 */
[----:B------:R-:W-:Y:S01]  /*8c20*/  STS.U8 [R24+UR6], R156 ;  /* 0x0000009c18007988 */ /* 0x000fe20008000006 */
[----:B0-----:R-:W-:-:S03]  /*8c30*/  IADD3 R6, P1, R5, R30, RZ ;  /* 0x0000001e05067210 */ /* 0x001fc60007f3e0ff */
[----:B------:R0:W-:Y:S02]  /*8c40*/  STS.U8 [R24+UR6+0x100], R158 ;  /* 0x0001009e18007988 */ /* 0x0001e40008000006 */
[----:B----4-:R-:W-:Y:S01]  /*8c50*/  IMAD.X R7, R25, 0x1, R3, P1 ;  /* 0x0000000119077824 */ /* 0x010fe200008e0603 */
[----:B0-----:R-:W-:-:S06]  /*8c60*/  PRMT R158, RZ, 0x7610, R158 ;  /* 0x00007610ff9e7816 */ /* 0x001fcc000000009e */
[----:B------:R0:W4:Y:S01]  /*8c70*/  @!P0 LDG.E.U8 R158, desc[UR12][R6.64] ;  /* 0x0000000c069e8981 */ /* 0x000122000c1e1100 */
[----:B------:R-:W-:Y:S02]  /*8c80*/  PRMT R157, RZ, 0x7610, R157 ;  /* 0x00007610ff9d7816 */ /* 0x000fe4000000009d */
[----:B0-----:R-:W-:-:S05]  /*8c90*/  IADD3 R6, P1, R5, R29, RZ ;  /* 0x0000001d05067210 */ /* 0x001fca0007f3e0ff */
[----:B--2---:R-:W-:-:S05]  /*8ca0*/  IMAD.X R7, R25, 0x1, R14, P1 ;  /* 0x0000000119077824 */ /* 0x004fca00008e060e */
[----:B------:R0:W2:Y:S01]  /*8cb0*/  @!P0 LDG.E.U8 R157, desc[UR12][R6.64] ;  /* 0x0000000c069d8981 */ /* 0x0000a2000c1e1100 */
[----:B------:R-:W-:Y:S02]  /*8cc0*/  PRMT R156, RZ, 0x7610, R156 ;  /* 0x00007610ff9c7816 */ /* 0x000fe4000000009c */
[----:B0-----:R-:W-:Y:S01]  /*8cd0*/  IADD3 R6, P1, R5, R28, RZ ;  /* 0x0000001c05067210 */ /* 0x001fe20007f3e0ff */
[----:B------:R0:W-:Y:S04]  /*8ce0*/  STL [R1+0x348], R3 ;  /* 0x0003480301007387 */ /* 0x0001e80000100800 */
[----:B------:R-:W-:-:S05]  /*8cf0*/  IMAD.X R7, R25, 0x1, R2, P1 ;  /* 0x0000000119077824 */ /* 0x000fca00008e0602 */
[----:B------:R1:W2:Y:S04]  /*8d00*/  @!P0 LDG.E.U8 R156, desc[UR12][R6.64] ;  /* 0x0000000c069c8981 */ /* 0x0002a8000c1e1100 */
[----:B0-----:R-:W4:Y:S04]  /*8d10*/  LDL.LU R3, [R1+0x228] ;  /* 0x0002280001037983 */ /* 0x001f280000300800 */
[----:B------:R0:W-:Y:S01]  /*8d20*/  STL [R1+0x34c], R14 ;  /* 0x00034c0e01007387 */ /* 0x0001e20000100800 */
[----:B-1----:R-:W-:-:S03]  /*8d30*/  IADD3 R6, P1, R5, R27, RZ ;  /* 0x0000001b05067210 */ /* 0x002fc60007f3e0ff */
[----:B0-----:R-:W2:Y:S04]  /*8d40*/  LDL.LU R14, [R1+0x218] ;  /* 0x00021800010e7983 */ /* 0x001ea80000300800 */
[----:B------:R0:W-:Y:S04]  /*8d50*/  STL [R1+0x350], R2 ;  /* 0x0003500201007387 */ /* 0x0001e80000100800 */
[----:B0-----:R-:W2:Y:S04]  /*8d60*/  LDL.LU R2, [R1+0x208] ;  /* 0x0002080001027983 */ /* 0x001ea80000300800 */
[----:B------:R-:W2:Y:S01]  /*8d70*/  LDL.LU R249, [R1+0x20c] ;  /* 0x00020c0001f97983 */ /* 0x000ea20000300800 */
[----:B---3--:R-:W-:-:S03]  /*8d80*/  IMAD.X R7, R25, 0x1, R4, P1 ;  /* 0x0000000119077824 */ /* 0x008fc600008e0604 */
[----:B------:R0:W-:Y:S04]  /*8d90*/  STL [R1+0x354], R4 ;  /* 0x0003540401007387 */ /* 0x0001e80000100800 */
[----:B0-----:R-:W3:Y:S01]  /*8da0*/  LDL.LU R4, [R1+0x21c] ;  /* 0x00021c0001047983 */ /* 0x001ee20000300800 */
[----:B------:R-:W-:-:S06]  /*8db0*/  PRMT R155, RZ, 0x7610, R155 ;  /* 0x00007610ff9b7816 */ /* 0x000fcc000000009b */
[----:B------:R0:W2:Y:S01]  /*8dc0*/  @!P0 LDG.E.U8 R155, desc[UR12][R6.64] ;  /* 0x0000000c069b8981 */ /* 0x0000a2000c1e1100 */
[----:B------:R-:W-:Y:S02]  /*8dd0*/  PRMT R154, RZ, 0x7610, R154 ;  /* 0x00007610ff9a7816 */ /* 0x000fe4000000009a */
[----:B0-----:R-:W-:Y:S02]  /*8de0*/  IADD3 R6, P1, R5, R26, RZ ;  /* 0x0000001a05067210 */ /* 0x001fe40007f3e0ff */
[----:B------:R-:W-:Y:S02]  /*8df0*/  PRMT R153, RZ, 0x7610, R153 ;  /* 0x00007610ff997816 */ /* 0x000fe40000000099 */
[----:B------:R-:W-:Y:S01]  /*8e00*/  PRMT R152, RZ, 0x7610, R152 ;  /* 0x00007610ff987816 */ /* 0x000fe20000000098 */
[----:B------:R-:W-:Y:S01]  /*8e10*/  STS.U8 [R24+UR6+0x200], R17 ;  /* 0x0002001118007988 */ /* 0x000fe20008000006 */
[----:B------:R-:W-:-:S03]  /*8e20*/  PRMT R23, RZ, 0x7610, R23 ;  /* 0x00007610ff177816 */ /* 0x000fc60000000017 */
[----:B------:R-:W-:Y:S04]  /*8e30*/  STS.U8 [R24+UR6+0x300], R15 ;  /* 0x0003000f18007988 */ /* 0x000fe80008000006 */
[----:B------:R-:W-:Y:S01]  /*8e40*/  STS.U8 [R24+UR6+0x400], R16 ;  /* 0x0004001018007988 */ /* 0x000fe20008000006 */
[----:B----4-:R-:W-:-:S05]  /*8e50*/  IMAD.X R7, R25, 0x1, R3, P1 ;  /* 0x0000000119077824 */ /* 0x010fca00008e0603 */
[----:B------:R-:W4:Y:S04]  /*8e60*/  @!P0 LDG.E.U8 R154, desc[UR12][R6.64] ;  /* 0x0000000c069a8981 */ /* 0x000f28000c1e1100 */
[----:B------:R-:W-:Y:S04]  /*8e70*/  STS.U8 [R24+UR6+0x500], R18 ;  /* 0x0005001218007988 */ /* 0x000fe80008000006 */
[----:B------:R-:W-:Y:S04]  /*8e80*/  STS.U8 [R24+UR6+0x600], R12 ;  /* 0x0006000c18007988 */ /* 0x000fe80008000006 */
[----:B------:R-:W-:Y:S04]  /*8e90*/  STS.U8 [R24+UR6+0x700], R13 ;  /* 0x0007000d18007988 */ /* 0x000fe80008000006 */
[----:B------:R-:W-:Y:S04]  /*8ea0*/  STS.U8 [R24+UR6+0x800], R19 ;  /* 0x0008001318007988 */ /* 0x000fe80008000006 */
[----:B------:R-:W-:Y:S04]  /*8eb0*/  STS.U8 [R24+UR6+0x900], R20 ;  /* 0x0009001418007988 */ /* 0x000fe80008000006 */
[----:B------:R-:W-:Y:S04]  /*8ec0*/  STS.U8 [R24+UR6+0xa00], R21 ;  /* 0x000a001518007988 */ /* 0x000fe80008000006 */
[----:B------:R0:W-:Y:S02]  /*8ed0*/  STS.U8 [R24+UR6+0xb00], R22 ;  /* 0x000b001618007988 */ /* 0x0001e40008000006 */
[----:B0-----:R-:W-:-:S02]  /*8ee0*/  PRMT R22, RZ, 0x7610, R22 ;  /* 0x00007610ff167816 */ /* 0x001fc40000000016 */
        /* <DEDUP_REMOVED lines=9> */
[----:B------:R-:W-:-:S06]  /*8f80*/  PRMT R167, RZ, 0x7610, R167 ;  /* 0x00007610ffa77816 */ /* 0x000fcc00000000a7 */
[----:B------:R0:W4:Y:S02]  /*8f90*/  @!P0 LDG.E.U8 R167, desc[UR12][R10.64] ;  /* 0x0000000c0aa78981 */ /* 0x000124000c1e1100 */
[----:B0-----:R-:W-:Y:S02]  /*8fa0*/  PRMT R11, RZ, 0x7610, R11 ;  /* 0x00007610ff0b7816 */ /* 0x001fe4000000000b */
[----:B---3--:R-:W-:-:S05]  /*8fb0*/  IADD3 R6, P1, R5, R4, RZ ;  /* 0x0000000405067210 */ /* 0x008fca0007f3e0ff */
[----:B--2---:R-:W-:-:S05]  /*8fc0*/  IMAD.X R7, R25, 0x1, R14, P1 ;  /* 0x0000000119077824 */ /* 0x004fca00008e060e */
[----:B------:R0:W2:Y:S02]  /*8fd0*/  @!P0 LDG.E.U8 R153, desc[UR12][R6.64] ;  /* 0x0000000c06998981 */ /* 0x0000a4000c1e1100 */
[----:B0-----:R-:W-:-:S05]  /*8fe0*/  IADD3 R6, P1, R5, R249, RZ ;  /* 0x000000f905067210 */ /* 0x001fca0007f3e0ff */
[----:B------:R-:W-:-:S05]  /*8ff0*/  IMAD.X R7, R25, 0x1, R2, P1 ;  /* 0x0000000119077824 */ /* 0x000fca00008e0602 */
[----:B------:R0:W3:Y:S02]  /*9000*/  @!P0 LDG.E.U8 R152, desc[UR12][R6.64] ;  /* 0x0000000c06988981 */ /* 0x0000e4000c1e1100 */
        /* <DEDUP_REMOVED lines=35> */
[----:B------:R0:W3:Y:S01]  /*9240*/  @!P0 LDG.E.U8 R11, desc[UR12][R6.64] ;  /* 0x0000000c060b8981 */ /* 0x0000e2000c1e1100 */
[----:B------:R-:W-:Y:S02]  /*9250*/  PRMT R10, RZ, 0x7610, R10 ;  /* 0x00007610ff0a7816 */ /* 0x000fe4000000000a */
[----:B0-----:R-:W-:Y:S01]  /*9260*/  IADD3 R6, P1, R5, R204, RZ ;  /* 0x000000cc05067210 */ /* 0x001fe20007f3e0ff */
[----:B------:R-:W-:Y:S01]  /*9270*/  STS.U8 [R24+UR6+0xc00], R168 ;  /* 0x000c00a818007988 */ /* 0x000fe20008000006 */
[----:B------:R-:W-:-:S03]  /*9280*/  PRMT R166, RZ, 0x7610, R166 ;  /* 0x00007610ffa67816 */ /* 0x000fc600000000a6 */
[----:B------:R-:W-:Y:S01]  /*9290*/  IMAD.X R7, R25, 0x1, R203, P1 ;  /* 0x0000000119077824 */ /* 0x000fe200008e06cb */
[----:B------:R-:W-:Y:S04]  /*92a0*/  STS.U8 [R24+UR6+0xd00], R170 ;  /* 0x000d00aa18007988 */ /* 0x000fe80008000006 */
[----:B------:R-:W-:Y:S04]  /*92b0*/  STS.U8 [R24+UR6+0xe00], R171 ;  /* 0x000e00ab18007988 */ /* 0x000fe80008000006 */
[----:B------:R0:W3:Y:S04]  /*92c0*/  @!P0 LDG.E.U8 R10, desc[UR12][R6.64] ;  /* 0x0000000c060a8981 */ /* 0x0000e8000c1e1100 */
[----:B------:R-:W-:Y:S04]  /*92d0*/  STS.U8 [R24+UR6+0xf00], R173 ;  /* 0x000f00ad18007988 */ /* 0x000fe80008000006 */
[----:B------:R-:W-:Y:S01]  /*92e0*/  STS.U8 [R24+UR6+0x1000], R174 ;  /* 0x001000ae18007988 */ /* 0x000fe20008000006 */
[----:B0-----:R-:W-:-:S03]  /*92f0*/  IADD3 R6, P1, R5, R200, RZ ;  /* 0x000000c805067210 */ /* 0x001fc60007f3e0ff */
[----:B------:R-:W-:Y:S04]  /*9300*/  STS.U8 [R24+UR6+0x1100], R176 ;  /* 0x001100b018007988 */ /* 0x000fe80008000006 */
[----:B------:R0:W2:Y:S01]  /*9310*/  @!P0 LDG.E.U8 R166, desc[UR12][R8.64] ;  /* 0x0000000c08a68981 */ /* 0x0000a2000c1e1100 */
[----:B------:R-:W-:-:S03]  /*9320*/  IMAD.X R7, R25, 0x1, R199, P1 ;  /* 0x0000000119077824 */ /* 0x000fc600008e06c7 */
[----:B------:R-:W-:Y:S04]  /*9330*/  STS.U8 [R24+UR6+0x1200], R177 ;  /* 0x001200b118007988 */ /* 0x000fe80008000006 */
[----:B------:R-:W-:Y:S01]  /*9340*/  STS.U8 [R24+UR6+0x1300], R179 ;  /* 0x001300b318007988 */ /* 0x000fe20008000006 */
[----:B0-----:R-:W-:-:S03]  /*9350*/  PRMT R9, RZ, 0x7610, R9 ;  /* 0x00007610ff097816 */ /* 0x001fc60000000009 */
[----:B------:R-:W-:Y:S04]  /*9360*/  STS.U8 [R24+UR6+0x1400], R180 ;  /* 0x001400b418007988 */ /* 0x000fe80008000006 */
[----:B------:R-:W-:Y:S04]  /*9370*/  STS.U8 [R24+UR6+0x1500], R182 ;  /* 0x001500b618007988 */ /* 0x000fe80008000006 */
[----:B------:R-:W-:Y:S04]  /*9380*/  STS.U8 [R24+UR6+0x1600], R183 ;  /* 0x001600b718007988 */ /* 0x000fe80008000006 */
[----:B------:R-:W-:Y:S04]  /*9390*/  STS.U8 [R24+UR6+0x1700], R185 ;  /* 0x001700b918007988 */ /* 0x000fe80008000006 */
[----:B------:R-:W-:Y:S04]  /*93a0*/  STS.U8 [R24+UR6+0x1800], R186 ;  /* 0x001800ba18007988 */ /* 0x000fe80008000006 */
[----:B------:R0:W3:Y:S04]  /*93b0*/  @!P0 LDG.E.U8 R9, desc[UR12][R6.64] ;  /* 0x0000000c06098981 */ /* 0x0000e8000c1e1100 */
[----:B------:R-:W-:Y:S04]  /*93c0*/  STS.U8 [R24+UR6+0x1900], R187 ;  /* 0x001900bb18007988 */ /* 0x000fe80008000006 */
[----:B------:R-:W-:Y:S01]  /*93d0*/  STS.U8 [R24+UR6+0x1a00], R184 ;  /* 0x001a00b818007988 */ /* 0x000fe20008000006 */
[----:B0-----:R-:W-:-:S03]  /*93e0*/  IADD3 R6, P1, R5, R196, RZ ;  /* 0x000000c405067210 */ /* 0x001fc60007f3e0ff */
[----:B------:R-:W-:Y:S04]  /*93f0*/  STS.U8 [R24+UR6+0x1b00], R181 ;  /* 0x001b00b518007988 */ /* 0x000fe80008000006 */
[----:B------:R-:W-:Y:S01]  /*9400*/  STS.U8 [R24+UR6+0x1c00], R178 ;  /* 0x001c00b218007988 */ /* 0x000fe20008000006 */
[----:B------:R-:W-:-:S03]  /*9410*/  IMAD.X R7, R25, 0x1, R195, P1 ;  /* 0x0000000119077824 */ /* 0x000fc600008e06c3 */
[----:B------:R-:W-:Y:S04]  /*9420*/  STS.U8 [R24+UR6+0x1d00], R175 ;  /* 0x001d00af18007988 */ /* 0x000fe80008000006 */
[----:B------:R-:W-:Y:S04]  /*9430*/  STS.U8 [R24+UR6+0x1e00], R172 ;  /* 0x001e00ac18007988 */ /* 0x000fe80008000006 */
[----:B------:R0:W-:Y:S01]  /*9440*/  STS.U8 [R24+UR6+0x1f00], R169 ;  /* 0x001f00a918007988 */ /* 0x0001e20008000006 */
[----:B------:R-:W-:-:S06]  /*9450*/  PRMT R8, RZ, 0x7610, R8 ;  /* 0x00007610ff087816 */ /* 0x000fcc0000000008 */
[----:B------:R-:W3:Y:S04]  /*9460*/  @!P0 LDG.E.U8 R8, desc[UR12][R6.64] ;  /* 0x0000000c06088981 */ /* 0x000ee8000c1e1100 */
[----:B0-----:R-:W3:Y:S04]  /*9470*/  LDL.LU.64 R24, [R1] ;  /* 0x0000000001187983 */ /* 0x001ee80000300a00 */
[----:B------:R-:W3:Y:S04]  /*9480*/  LDL.LU.64 R26, [R1+0x8] ;  /* 0x00000800011a7983 */ /* 0x000ee80000300a00 */
        /* <DEDUP_REMOVED lines=62> */
[----:B------:R-:W-:Y:S04]  /*9870*/  STS.U8 [R189+UR6+0x1f80], R188 ;  /* 0x001f80bcbd007988 */ /* 0x000fe80008000006 */
[----:B----4-:R-:W-:Y:S04]  /*9880*/  STS.U8 [R189+UR6+0x80], R167 ;  /* 0x000080a7bd007988 */ /* 0x010fe80008000006 */
[----:B--2---:R-:W-:Y:S04]  /*9890*/  STS.U8 [R189+UR6+0x180], R166 ;  /* 0x000180a6bd007988 */ /* 0x004fe80008000006 */
[----:B------:R-:W-:Y:S04]  /*98a0*/  STS.U8 [R189+UR6+0x280], R165 ;  /* 0x000280a5bd007988 */ /* 0x000fe80008000006 */
        /* <DEDUP_REMOVED lines=12> */
[----:B---3--:R-:W-:Y:S04]  /*9970*/  STS.U8 [R189+UR6+0xf80], R152 ;  /* 0x000f8098bd007988 */ /* 0x008fe80008000006 */
        /* <DEDUP_REMOVED lines=14> */
[----:B------:R-:W-:Y:S01]  /*9a60*/  STS.U8 [R189+UR6+0x1e80], R8 ;  /* 0x001e8008bd007988 */ /* 0x000fe20008000006 */
[----:B------:R0:W-:Y:S06]  /*9a70*/  MEMBAR.ALL.CTA ;  /* 0x0000000000007992 */ /* 0x0001ec0000008000 */
[----:B0-----:R-:W0:Y:S02]  /*9a80*/  FENCE.VIEW.ASYNC.S ;  /* 0x00000000000073c6 */ /* 0x001e240000000000 */
[----:B0-----:R-:W-:Y:S06]  /*9a90*/  BAR.SYNC.DEFER_BLOCKING 0x0 ;  /* 0x0000000000007b1d */ /* 0x001fec0000010000 */
[----:B------:R-:W-:Y:S01]  /*9aa0*/  UMOV UR16, UR4 ;  /* 0x0000000400107c82 */ /* 0x000fe20008000000 */
[----:B------:R-:W-:Y:S01]  /*9ab0*/  UMOV UR17, 0xc0000010 ;  /* 0xc000001000117882 */ /* 0x000fe20000000000 */
[----:B------:R-:W-:-:S06]  /*9ac0*/  WARPGROUP.ARRIVE ;  /* 0x00000000000079c5 */ /* 0x000fcc0000000000 */
[----:B------:R-:W-:Y:S03]  /*9ad0*/  QGMMA.64x256x32.F32.E4M3.E4M3 R24, gdesc[UR16], R24, gsb0 ;  /* 0x03e00000101879f3 */ /* 0x000fe60008000818 */
[----:B------:R-:W-:Y:S02]  /*9ae0*/  WARPGROUP.DEPBAR.LE gsb0, 0x0 ;  /* 0x00008000000079c5 */ /* 0x000fe40000010000 */
[----:B------:R-:W-:Y:S04]  /*9af0*/  STL.64 [R1], R24 ;  /* 0x0000001801007387 */ /* 0x000fe80000100a00 */
        /* <DEDUP_REMOVED lines=62> */
[----:B------:R0:W-:Y:S04]  /*9ee0*/  STL.64 [R1+0x1f8], R150 ;  /* 0x0001f89601007387 */ /* 0x0001e80000100a00 */
[----:B0-----:R-:W2:Y:S04]  /*9ef0*/  LDL.LU.64 R150, [R1+0x560] ;  /* 0x0005600001967983 */ /* 0x001ea80000300a00 */
[----:B------:R-:W2:Y:S04]  /*9f00*/  LDL.LU.64 R148, [R1+0x558] ;  /* 0x0005580001947983 */ /* 0x000ea80000300a00 */
        /* <DEDUP_REMOVED lines=62> */
[----:B------:R-:W3:Y:S01]  /*a2f0*/  LDL.LU R168, [R1+0x204] ;  /* 0x0002040001a87983 */ /* 0x000ee20000300800 */
[----:B------:R-:W-:-:S02]  /*a300*/  IADD3 R198, P1, R198, UR14, RZ ;  /* 0x0000000ec6c67c10 */ /* 0x000fc4000ff3e0ff */
[----:B------:R-:W-:Y:S01]  /*a310*/  IADD3 R200, P2, R200, UR14, RZ ;  /* 0x0000000ec8c87c10 */ /* 0x000fe2000ff5e0ff */
[----:B------:R-:W4:Y:S01]  /*a320*/  LDL.LU R180, [R1+0x214] ;  /* 0x0002140001b47983 */ /* 0x000f220000300800 */
[----:B------:R-:W-:Y:S02]  /*a330*/  IADD3.X R197, R197, UR15, RZ, P1, !PT ;  /* 0x0000000fc5c57c10 */ /* 0x000fe40008ffe4ff */
[----:B------:R-:W-:Y:S01]  /*a340*/  IADD3 R212, P1, R212, UR14, RZ ;  /* 0x0000000ed4d47c10 */ /* 0x000fe2000ff3e0ff */
[----:B------:R-:W2:Y:S01]  /*a350*/  LDL.LU R179, [R1+0x224] ;  /* 0x0002240001b37983 */ /* 0x000ea20000300800 */
[----:B------:R-:W-:Y:S02]  /*a360*/  IADD3.X R199, R199, UR15, RZ, P2, !PT ;  /* 0x0000000fc7c77c10 */ /* 0x000fe400097fe4ff */
[----:B------:R-:W-:Y:S01]  /*a370*/  IADD3 R214, P2, R214, UR14, RZ ;  /* 0x0000000ed6d67c10 */ /* 0x000fe2000ff5e0ff */
[----:B------:R-:W2:Y:S01]  /*a380*/  LDL.LU R187, [R1+0x22c] ;  /* 0x00022c0001bb7983 */ /* 0x000ea20000300800 */
[----:B------:R-:W-:-:S02]  /*a390*/  IADD3.X R211, R211, UR15, RZ, P1, !PT ;  /* 0x0000000fd3d37c10 */ /* 0x000fc40008ffe4ff */
[----:B------:R-:W-:Y:S01]  /*a3a0*/  IADD3 R226, P1, R226, UR14, RZ ;  /* 0x0000000ee2e27c10 */ /* 0x000fe2000ff3e0ff */
[----:B------:R-:W2:Y:S01]  /*a3b0*/  LDL.LU R6, [R1+0x234] ;  /* 0x0002340001067983 */ /* 0x000ea20000300800 */
        /* <DEDUP_REMOVED lines=10> */
[----:B------:R-:W-:Y:S01]  /*a460*/  IADD3.X R241, R241, UR15, RZ, P2, !PT ;  /* 0x0000000ff1f17c10 */ /* 0x000fe200097fe4ff */
[----:B------:R-:W2:Y:S01]  /*a470*/  LDL.LU R185, [R1+0x210] ;  /* 0x0002100001b97983 */ /* 0x000ea20000300800 */
[----:B------:R-:W-:-:S03]  /*a480*/  IADD3 R249, P2, R249, UR14, RZ ;  /* 0x0000000ef9f97c10 */ /* 0x000fc6000ff5e0ff */
[----:B------:R-:W2:Y:S04]  /*a490*/  LDL.LU R176, [R1+0x24c] ;  /* 0x00024c0001b07983 */ /* 0x000ea80000300800 */
[----:B------:R-:W2:Y:S04]  /*a4a0*/  LDL.LU R183, [R1+0x254] ;  /* 0x0002540001b77983 */ /* 0x000ea80000300800 */
[----:B------:R-:W2:Y:S04]  /*a4b0*/  LDL.LU R173, [R1+0x220] ;  /* 0x0002200001ad7983 */ /* 0x000ea80000300800 */
[----:B------:R-:W2:Y:S04]  /*a4c0*/  LDL.LU R174, [R1+0x25c] ;  /* 0x00025c0001ae7983 */ /* 0x000ea80000300800 */
[----:B------:R-:W2:Y:S01]  /*a4d0*/  LDL.LU R171, [R1+0x264] ;  /* 0x0002640001ab7983 */ /* 0x000ea20000300800 */
[----:B---3--:R-:W-:-:S05]  /*a4e0*/  IADD3 R168, P1, R168, UR14, RZ ;  /* 0x0000000ea8a87c10 */ /* 0x008fca000ff3e0ff */
[----:B------:R-:W-:Y:S04]  /*a4f0*/  STL [R1+0x204], R168 ;  /* 0x000204a801007387 */ /* 0x000fe80000100800 */
[----:B------:R0:W-:Y:S04]  /*a500*/  STL [R1+0x20c], R249 ;  /* 0x00020cf901007387 */ /* 0x0001e80000100800 */
[----:B0-----:R-:W3:Y:S01]  /*a510*/  LDL.LU R249, [R1+0x358] ;  /* 0x0003580001f97983 */ /* 0x001ee20000300800 */
[----:B------:R-:W-:Y:S02]  /*a520*/  IADD3 R204, P4, R204, UR14, RZ ;  /* 0x0000000ecccc7c10 */ /* 0x000fe4000ff9e0ff */
[----:B------:R-:W-:Y:S01]  /*a530*/  IADD3 R202, P3, R202, UR14, RZ ;  /* 0x0000000ecaca7c10 */ /* 0x000fe2000ff7e0ff */
[----:B------:R-:W3:Y:S01]  /*a540*/  LDL.LU R170, [R1+0x230] ;  /* 0x0002300001aa7983 */ /* 0x000ee20000300800 */
[----:B------:R-:W-:-:S02]  /*a550*/  IADD3 R192, P5, R192, UR14, RZ ;  /* 0x0000000ec0c07c10 */ /* 0x000fc4000ffbe0ff */
[----:B------:R-:W-:Y:S01]  /*a560*/  IADD3.X R203, R203, UR15, RZ, P4, !PT ;  /* 0x0000000fcbcb7c10 */ /* 0x000fe2000a7fe4ff */
[----:B------:R-:W3:Y:S01]  /*a570*/  LDL.LU R168, [R1+0x26c] ;  /* 0x00026c0001a87983 */ /* 0x000ee20000300800 */
[----:B------:R-:W-:Y:S02]  /*a580*/  IADD3 R194, P6, R194, UR14, RZ ;  /* 0x0000000ec2c27c10 */ /* 0x000fe4000ffde0ff */
[----:B------:R-:W-:Y:S02]  /*a590*/  IADD3.X R201, R201, UR15, RZ, P3, !PT ;  /* 0x0000000fc9c97c10 */ /* 0x000fe40009ffe4ff */
[----:B------:R-:W-:Y:S02]  /*a5a0*/  IADD3 R218, P4, R218, UR14, RZ ;  /* 0x0000000edada7c10 */ /* 0x000fe4000ff9e0ff */
[----:B------:R-:W-:Y:S02]  /*a5b0*/  IADD3 R196, P0, R196, UR14, RZ ;  /* 0x0000000ec4c47c10 */ /* 0x000fe4000ff1e0ff */
[----:B------:R-:W-:-:S02]  /*a5c0*/  IADD3 R216, P3, R216, UR14, RZ ;  /* 0x0000000ed8d87c10 */ /* 0x000fc4000ff7e0ff */
[----:B------:R-:W-:Y:S02]  /*a5d0*/  IADD3.X R191, R191, UR15, RZ, P5, !PT ;  /* 0x0000000fbfbf7c10 */ /* 0x000fe4000affe4ff */
[----:B------:R-:W-:Y:S02]  /*a5e0*/  IADD3 R206, P5, R206, UR14, RZ ;  /* 0x0000000ecece7c10 */ /* 0x000fe4000ffbe0ff */
[----:B------:R-:W-:Y:S02]  /*a5f0*/  IADD3.X R193, R193, UR15, RZ, P6, !PT ;  /* 0x0000000fc1c17c10 */ /* 0x000fe4000b7fe4ff */
[----:B------:R-:W-:Y:S02]  /*a600*/  IADD3.X R217, R217, UR15, RZ, P4, !PT ;  /* 0x0000000fd9d97c10 */ /* 0x000fe4000a7fe4ff */
[----:B------:R-:W-:Y:S02]  /*a610*/  IADD3 R208, P6, R208, UR14, RZ ;  /* 0x0000000ed0d07c10 */ /* 0x000fe4000ffde0ff */
[----:B------:R-:W-:-:S02]  /*a620*/  IADD3.X R195, R195, UR15, RZ, P0, !PT ;  /* 0x0000000fc3c37c10 */ /* 0x000fc400087fe4ff */
[----:B------:R-:W-:Y:S02]  /*a630*/  IADD3.X R215, R215, UR15, RZ, P3, !PT ;  /* 0x0000000fd7d77c10 */ /* 0x000fe40009ffe4ff */
[----:B------:R-:W-:Y:S02]  /*a640*/  IADD3 R232, P4, R232, UR14, RZ ;  /* 0x0000000ee8e87c10 */ /* 0x000fe4000ff9e0ff */
[----:B------:R-:W-:Y:S02]  /*a650*/  IADD3 R210, P0, R210, UR14, RZ ;  /* 0x0000000ed2d27c10 */ /* 0x000fe4000ff1e0ff */
[----:B------:R-:W-:Y:S02]  /*a660*/  IADD3 R230, P3, R230, UR14, RZ ;  /* 0x0000000ee6e67c10 */ /* 0x000fe4000ff7e0ff */
[----:B------:R-:W-:Y:S02]  /*a670*/  IADD3.X R205, R205, UR15, RZ, P5, !PT ;  /* 0x0000000fcdcd7c10 */ /* 0x000fe4000affe4ff */
[----:B------:R-:W-:-:S02]  /*a680*/  IADD3 R220, P5, R220, UR14, RZ ;  /* 0x0000000edcdc7c10 */ /* 0x000fc4000ffbe0ff */
[----:B------:R-:W-:Y:S02]  /*a690*/  IADD3.X R207, R207, UR15, RZ, P6, !PT ;  /* 0x0000000fcfcf7c10 */ /* 0x000fe4000b7fe4ff */
[----:B------:R-:W-:Y:S02]  /*a6a0*/  IADD3.X R231, R231, UR15, RZ, P4, !PT ;  /* 0x0000000fe7e77c10 */ /* 0x000fe4000a7fe4ff */
[----:B------:R-:W-:Y:S02]  /*a6b0*/  IADD3 R222, P6, R222, UR14, RZ ;  /* 0x0000000edede7c10 */ /* 0x000fe4000ffde0ff */
[----:B------:R-:W-:Y:S02]  /*a6c0*/  IADD3.X R209, R209, UR15, RZ, P0, !PT ;  /* 0x0000000fd1d17c10 */ /* 0x000fe400087fe4ff */
[----:B------:R-:W-:Y:S02]  /*a6d0*/  IADD3.X R229, R229, UR15, RZ, P3, !PT ;  /* 0x0000000fe5e57c10 */ /* 0x000fe40009ffe4ff */
[----:B------:R-:W-:-:S02]  /*a6e0*/  IADD3 R246, P4, R246, UR14, RZ ;  /* 0x0000000ef6f67c10 */ /* 0x000fc4000ff9e0ff */
[----:B------:R-:W-:Y:S02]  /*a6f0*/  IADD3 R224, P0, R224, UR14, RZ ;  /* 0x0000000ee0e07c10 */ /* 0x000fe4000ff1e0ff */
[----:B------:R-:W-:Y:S02]  /*a700*/  IADD3 R244, P3, R244, UR14, RZ ;  /* 0x0000000ef4f47c10 */ /* 0x000fe4000ff7e0ff */
[----:B------:R-:W-:Y:S02]  /*a710*/  IADD3.X R219, R219, UR15, RZ, P5, !PT ;  /* 0x0000000fdbdb7c10 */ /* 0x000fe4000affe4ff */
[----:B------:R-:W-:Y:S02]  /*a720*/  IADD3 R234, P5, R234, UR14, RZ ;  /* 0x0000000eeaea7c10 */ /* 0x000fe4000ffbe0ff */
[----:B------:R-:W-:Y:S02]  /*a730*/  IADD3.X R221, R221, UR15, RZ, P6, !PT ;  /* 0x0000000fdddd7c10 */ /* 0x000fe4000b7fe4ff */
[----:B------:R-:W-:-:S02]  /*a740*/  IADD3.X R245, R245, UR15, RZ, P4, !PT ;  /* 0x0000000ff5f57c10 */ /* 0x000fc4000a7fe4ff */
[----:B------:R-:W-:Y:S02]  /*a750*/  IADD3 R236, P6, R236, UR14, RZ ;  /* 0x0000000eecec7c10 */ /* 0x000fe4000ffde0ff */
[----:B------:R-:W-:Y:S02]  /*a760*/  IADD3.X R223, R223, UR15, RZ, P0, !PT ;  /* 0x0000000fdfdf7c10 */ /* 0x000fe400087fe4ff */
[----:B------:R-:W-:Y:S02]  /*a770*/  IADD3.X R243, R243, UR15, RZ, P3, !PT ;  /* 0x0000000ff3f37c10 */ /* 0x000fe40009ffe4ff */
[----:B------:R-:W-:Y:S02]  /*a780*/  IADD3 R4, P4, R4, UR14, RZ ;  /* 0x0000000e04047c10 */ /* 0x000fe4000ff9e0ff */
[----:B------:R-:W-:Y:S02]  /*a790*/  IADD3 R238, P0, R238, UR14, RZ ;  /* 0x0000000eeeee7c10 */ /* 0x000fe4000ff1e0ff */
[----:B----4-:R-:W-:-:S02]  /*a7a0*/  IADD3 R180, P3, R180, UR14, RZ ;  /* 0x0000000eb4b47c10 */ /* 0x010fc4000ff7e0ff */
[----:B------:R-:W-:Y:S02]  /*a7b0*/  IADD3.X R233, R233, UR15, RZ, P5, !PT ;  /* 0x0000000fe9e97c10 */ /* 0x000fe4000affe4ff */
[----:B------:R-:W-:Y:S01]  /*a7c0*/  IADD3 R248, P5, R248, UR14, RZ ;  /* 0x0000000ef8f87c10 */ /* 0x000fe2000ffbe0ff */
[----:B------:R0:W-:Y:S01]  /*a7d0*/  STL [R1+0x21c], R4 ;  /* 0x00021c0401007387 */ /* 0x0001e20000100800 */
[----:B------:R-:W-:Y:S02]  /*a7e0*/  IADD3.X R235, R235, UR15, RZ, P6, !PT ;  /* 0x0000000febeb7c10 */ /* 0x000fe4000b7fe4ff */
[----:B------:R-:W-:Y:S01]  /*a7f0*/  IADD3 R250, P6, R250, UR14, RZ ;  /* 0x0000000efafa7c10 */ /* 0x000fe2000ffde0ff */
[----:B------:R1:W-:Y:S01]  /*a800*/  STL [R1+0x214], R180 ;  /* 0x000214b401007387 */ /* 0x0003e20000100800 */
[----:B------:R-:W-:Y:S02]  /*a810*/  IADD3.X R237, R237, UR15, RZ, P0, !PT ;  /* 0x0000000feded7c10 */ /* 0x000fe400087fe4ff */
[----:B------:R-:W-:-:S02]  /*a820*/  IADD3 R252, P0, R252, UR14, RZ ;  /* 0x0000000efcfc7c10 */ /* 0x000fc4000ff1e0ff */
[----:B------:R-:W-:Y:S01]  /*a830*/  IADD3.X R247, R247, UR15, RZ, P5, !PT ;  /* 0x0000000ff7f77c10 */ /* 0x000fe2000affe4ff */
[----:B0-----:R-:W4:Y:S01]  /*a840*/  LDL.LU R4, [R1+0x354] ;  /* 0x0003540001047983 */ /* 0x001f220000300800 */
[----:B--2---:R-:W-:Y:S02]  /*a850*/  IADD3 R179, P5, R179, UR14, RZ ;  /* 0x0000000eb3b37c10 */ /* 0x004fe4000ffbe0ff */
[----:B------:R-:W-:Y:S01]  /*a860*/  IADD3.X R251, R251, UR15, RZ, P0, !PT ;  /* 0x0000000ffbfb7c10 */ /* 0x000fe200087fe4ff */
[----:B------:R-:W2:Y:S01]  /*a870*/  LDL.LU R182, [R1+0x274] ;  /* 0x0002740001b67983 */ /* 0x000ea20000300800 */
[----:B------:R-:W-:Y:S02]  /*a880*/  IADD3 R6, P0, R6, UR14, RZ ;  /* 0x0000000e06067c10 */ /* 0x000fe4000ff1e0ff */
[----:B------:R-:W-:Y:S01]  /*a890*/  IADD3.X R2, R2, UR15, RZ, P2, !PT ;  /* 0x0000000f02027c10 */ /* 0x000fe200097fe4ff */
[----:B-1----:R-:W2:Y:S01]  /*a8a0*/  LDL.LU R180, [R1+0x240] ;  /* 0x0002400001b47983 */ /* 0x002ea20000300800 */
[----:B------:R-:W-:-:S03]  /*a8b0*/  IADD3.X R7, R7, UR15, RZ, P1, !PT ;  /* 0x0000000f07077c10 */ /* 0x000fc60008ffe4ff */
[----:B------:R0:W-:Y:S01]  /*a8c0*/  STL [R1+0x224], R179 ;  /* 0x000224b301007387 */ /* 0x0001e20000100800 */
[----:B------:R-:W-:Y:S02]  /*a8d0*/  IADD3 R177, P1, R177, UR14, RZ ;  /* 0x0000000eb1b17c10 */ /* 0x000fe4000ff3e0ff */
[----:B------:R-:W-:Y:S01]  /*a8e0*/  IADD3.X R185, R185, UR15, RZ, P3, !PT ;  /* 0x0000000fb9b97c10 */ /* 0x000fe20009ffe4ff */
[----:B0-----:R-:W2:Y:S01]  /*a8f0*/  LDL.LU R179, [R1+0x27c] ;  /* 0x00027c0001b37983 */ /* 0x001ea20000300800 */
[----:B------:R-:W-:Y:S02]  /*a900*/  IADD3 R176, P3, R176, UR14, RZ ;  /* 0x0000000eb0b07c10 */ /* 0x000fe4000ff7e0ff */
[----:B------:R-:W-:Y:S02]  /*a910*/  IADD3 R186, P2, R186, UR14, RZ ;  /* 0x0000000ebaba7c10 */ /* 0x000fe4000ff5e0ff */
[----:B------:R-:W-:Y:S02]  /*a920*/  IADD3.X R14, R14, UR15, RZ, P4, !PT ;  /* 0x0000000f0e0e7c10 */ /* 0x000fe4000a7fe4ff */
[----:B------:R-:W-:-:S02]  /*a930*/  IADD3.X R173, R173, UR15, RZ, P5, !PT ;  /* 0x0000000fadad7c10 */ /* 0x000fc4000affe4ff */
[----:B------:R-:W-:Y:S02]  /*a940*/  IADD3 R183, P4, R183, UR14, RZ ;  /* 0x0000000eb7b77c10 */ /* 0x000fe4000ff9e0ff */
[----:B------:R-:W-:Y:S02]  /*a950*/  IADD3 R174, P5, R174, UR14, RZ ;  /* 0x0000000eaeae7c10 */ /* 0x000fe4000ffbe0ff */
[----:B---3--:R-:W-:Y:S02]  /*a960*/  IADD3.X R249, R249, UR15, RZ, P6, !PT ;  /* 0x0000000ff9f97c10 */ /* 0x008fe4000b7fe4ff */
[----:B------:R-:W-:-:S05]  /*a970*/  IADD3 R187, P6, R187, UR14, RZ ;  /* 0x0000000ebbbb7c10 */ /* 0x000fca000ffde0ff */
[----:B------:R-:W-:Y:S04]  /*a980*/  STL [R1+0x22c], R187 ;  /* 0x00022cbb01007387 */ /* 0x000fe80000100800 */
[----:B------:R-:W-:Y:S04]  /*a990*/  STL [R1+0x234], R6 ;  /* 0x0002340601007387 */ /* 0x000fe80000100800 */
[----:B------:R0:W-:Y:S04]  /*a9a0*/  STL [R1+0x208], R2 ;  /* 0x0002080201007387 */ /* 0x0001e80000100800 */
[----:B------:R-:W-:Y:S04]  /*a9b0*/  STL [R1+0x200], R7 ;  /* 0x0002000701007387 */ /* 0x000fe80000100800 */
[----:B0-----:R-:W3:Y:S04]  /*a9c0*/  LDL.LU R2, [R1+0x350] ;  /* 0x0003500001027983 */ /* 0x001ee80000300800 */
[----:B------:R0:W-:Y:S01]  /*a9d0*/  STL [R1+0x23c], R177 ;  /* 0x00023cb101007387 */ /* 0x0001e20000100800 */
[----:B------:R-:W-:-:S03]  /*a9e0*/  IADD3.X R3, R3, UR15, RZ, P6, !PT ;  /* 0x0000000f03037c10 */ /* 0x000fc6000b7fe4ff */
[----:B0-----:R-:W3:Y:S04]  /*a9f0*/  LDL.LU R177, [R1+0x284] ;  /* 0x0002840001b17983 */ /* 0x001ee80000300800 */
[----:B------:R0:W-:Y:S04]  /*aa00*/  STL [R1+0x24c], R176 ;  /* 0x00024cb001007387 */ /* 0x0001e80000100800 */
[----:B------:R-:W-:Y:S04]  /*aa10*/  STL [R1+0x244], R186 ;  /* 0x000244ba01007387 */ /* 0x000fe80000100800 */
[----:B0-----:R-:W3:Y:S04]  /*aa20*/  LDL.LU R176, [R1+0x250] ;  /* 0x0002500001b07983 */ /* 0x001ee80000300800 */
[----:B------:R-:W-:Y:S04]  /*aa30*/  STL [R1+0x210], R185 ;  /* 0x000210b901007387 */ /* 0x000fe80000100800 */
[----:B------:R0:W-:Y:S01]  /*aa40*/  STL [R1+0x218], R14 ;  /* 0x0002180e01007387 */ /* 0x0001e20000100800 */
[----:B------:R-:W-:-:S03]  /*aa50*/  IADD3 R171, P6, R171, UR14, RZ ;  /* 0x0000000eabab7c10 */ /* 0x000fc6000ffde0ff */
[----:B0-----:R-:W3:Y:S04]  /*aa60*/  LDL.LU R14, [R1+0x34c] ;  /* 0x00034c00010e7983 */ /* 0x001ee80000300800 */
[----:B------:R0:W-:Y:S04]  /*aa70*/  STL [R1+0x220], R173 ;  /* 0x000220ad01007387 */ /* 0x0001e80000100800 */
[----:B0-----:R-:W3:Y:S04]  /*aa80*/  LDL.LU R173, [R1+0x28c] ;  /* 0x00028c0001ad7983 */ /* 0x001ee80000300800 */
[----:B------:R-:W-:Y:S04]  /*aa90*/  STL [R1+0x254], R183 ;  /* 0x000254b701007387 */ /* 0x000fe80000100800 */
[----:B------:R0:W-:Y:S04]  /*aaa0*/  STL [R1+0x228], R3 ;  /* 0x0002280301007387 */ /* 0x0001e80000100800 */
[----:B0-----:R-:W3:Y:S04]  /*aab0*/  LDL.LU R3, [R1+0x348] ;  /* 0x0003480001037983 */ /* 0x001ee80000300800 */
[----:B------:R0:W-:Y:S04]  /*aac0*/  STL [R1+0x25c], R174 ;  /* 0x00025cae01007387 */ /* 0x0001e80000100800 */
[----:B0-----:R-:W3:Y:S04]  /*aad0*/  LDL.LU R174, [R1+0x294] ;  /* 0x0002940001ae7983 */ /* 0x001ee80000300800 */
[----:B------:R0:W-:Y:S04]  /*aae0*/  STL [R1+0x264], R171 ;  /* 0x000264ab01007387 */ /* 0x0001e80000100800 */
[----:B0-----:R-:W3:Y:S01]  /*aaf0*/  LDL.LU R171, [R1+0x260] ;  /* 0x0002600001ab7983 */ /* 0x001ee20000300800 */
[----:B------:R-:W-:-:S02]  /*ab00*/  IADD3.X R170, R170, UR15, RZ, P0, !PT ;  /* 0x0000000faaaa7c10 */ /* 0x000fc400087fe4ff */
[----:B----4-:R-:W-:Y:S01]  /*ab10*/  IADD3.X R4, R4, UR15, RZ, P1, !PT ;  /* 0x0000000f04047c10 */ /* 0x010fe20008ffe4ff */
[----:B------:R-:W4:Y:S01]  /*ab20*/  LDL.LU R175, [R1+0x29c] ;  /* 0x00029c0001af7983 */ /* 0x000f220000300800 */
[----:B------:R-:W-:-:S03]  /*ab30*/  IADD3 R168, P0, R168, UR14, RZ ;  /* 0x0000000ea8a87c10 */ /* 0x000fc6000ff1e0ff */
[----:B------:R-:W-:Y:S01]  /*ab40*/  STL [R1+0x230], R170 ;  /* 0x000230aa01007387 */ /* 0x000fe20000100800 */
[----:B--2---:R-:W-:-:S03]  /*ab50*/  IADD3 R182, P1, R182, UR14, RZ ;  /* 0x0000000eb6b67c10 */ /* 0x004fc6000ff3e0ff */
[----:B------:R0:W-:Y:S01]  /*ab60*/  STL [R1+0x238], R4 ;  /* 0x0002380401007387 */ /* 0x0001e20000100800 */
[----:B------:R-:W-:-:S03]  /*ab70*/  IADD3.X R180, R180, UR15, RZ, P2, !PT ;  /* 0x0000000fb4b47c10 */ /* 0x000fc600097fe4ff */
[----:B------:R1:W-:Y:S01]  /*ab80*/  STL [R1+0x26c], R168 ;  /* 0x00026ca801007387 */ /* 0x0003e20000100800 */
[----:B------:R-:W-:-:S03]  /*ab90*/  IADD3 R179, P2, R179, UR14, RZ ;  /* 0x0000000eb3b37c10 */ /* 0x000fc6000ff5e0ff */
[----:B0-----:R-:W2:Y:S04]  /*aba0*/  LDL.LU R4, [R1+0x344] ;  /* 0x0003440001047983 */ /* 0x001ea80000300800 */
[----:B------:R-:W2:Y:S04]  /*abb0*/  LDL.LU R170, [R1+0x2a4] ;  /* 0x0002a40001aa7983 */ /* 0x000ea80000300800 */
[----:B-1----:R-:W2:Y:S04]  /*abc0*/  LDL.LU R168, [R1+0x270] ;  /* 0x0002700001a87983 */ /* 0x002ea80000300800 */
[----:B------:R-:W2:Y:S04]  /*abd0*/  LDL.LU R178, [R1+0x2ac] ;  /* 0x0002ac0001b27983 */ /* 0x000ea80000300800 */
[----:B------:R-:W-:Y:S04]  /*abe0*/  STL [R1+0x274], R182 ;  /* 0x000274b601007387 */ /* 0x000fe80000100800 */
[----:B------:R-:W2:Y:S04]  /*abf0*/  LDL.LU R181, [R1+0x2b4] ;  /* 0x0002b40001b57983 */ /* 0x000ea80000300800 */
[----:B------:R-:W-:Y:S04]  /*ac00*/  STL [R1+0x240], R180 ;  /* 0x000240b401007387 */ /* 0x000fe80000100800 */
[----:B------:R-:W2:Y:S04]  /*ac10*/  LDL.LU R184, [R1+0x280] ;  /* 0x0002800001b87983 */ /* 0x000ea80000300800 */
[----:B------:R-:W2:Y:S04]  /*ac20*/  LDL.LU R187, [R1+0x2bc] ;  /* 0x0002bc0001bb7983 */ /* 0x000ea80000300800 */
[----:B------:R-:W-:Y:S01]  /*ac30*/  STL [R1+0x27c], R179 ;  /* 0x00027cb301007387 */ /* 0x000fe20000100800 */
[----:B---3--:R-:W-:-:S05]  /*ac40*/  IADD3.X R2, R2, UR15, RZ, P3, !PT ;  /* 0x0000000f02027c10 */ /* 0x008fca0009ffe4ff */
[----:B------:R0:W-:Y:S04]  /*ac50*/  STL [R1+0x248], R2 ;  /* 0x0002480201007387 */ /* 0x0001e80000100800 */
[----:B0-----:R-:W3:Y:S01]  /*ac60*/  LDL.LU R2, [R1+0x340] ;  /* 0x0003400001027983 */ /* 0x001ee20000300800 */
[----:B------:R-:W-:-:S03]  /*ac70*/  IADD3 R177, P3, R177, UR14, RZ ;  /* 0x0000000eb1b17c10 */ /* 0x000fc6000ff7e0ff */
[----:B------:R-:W3:Y:S04]  /*ac80*/  LDL.LU R6, [R1+0x2c4] ;  /* 0x0002c40001067983 */ /* 0x000ee80000300800 */
[----:B------:R-:W3:Y:S04]  /*ac90*/  LDL.LU R7, [R1+0x290] ;  /* 0x0002900001077983 */ /* 0x000ee80000300800 */
[----:B------:R-:W3:Y:S01]  /*aca0*/  LDL.LU R186, [R1+0x2cc] ;  /* 0x0002cc0001ba7983 */ /* 0x000ee20000300800 */
[----:B------:R-:W-:-:S03]  /*acb0*/  IADD3.X R176, R176, UR15, RZ, P4, !PT ;  /* 0x0000000fb0b07c10 */ /* 0x000fc6000a7fe4ff */
[----:B------:R-:W3:Y:S04]  /*acc0*/  LDL.LU R185, [R1+0x2d4] ;  /* 0x0002d40001b97983 */ /* 0x000ee80000300800 */
[----:B------:R-:W3:Y:S04]  /*acd0*/  LDL.LU R183, [R1+0x2a0] ;  /* 0x0002a00001b77983 */ /* 0x000ee80000300800 */
[----:B------:R-:W3:Y:S04]  /*ace0*/  LDL.LU R182, [R1+0x2dc] ;  /* 0x0002dc0001b67983 */ /* 0x000ee80000300800 */
[----:B------:R0:W-:Y:S04]  /*acf0*/  STL [R1+0x284], R177 ;  /* 0x000284b101007387 */ /* 0x0001e80000100800 */
[----:B------:R-:W3:Y:S01]  /*ad00*/  LDL.LU R180, [R1+0x2e4] ;  /* 0x0002e40001b47983 */ /* 0x000ee20000300800 */
[----:B------:R-:W-:-:S03]  /*ad10*/  IADD3.X R14, R14, UR15, RZ, P5, !PT ;  /* 0x0000000f0e0e7c10 */ /* 0x000fc6000affe4ff */
[----:B------:R-:W3:Y:S04]  /*ad20*/  LDL.LU R179, [R1+0x2b0] ;  /* 0x0002b00001b37983 */ /* 0x000ee80000300800 */
[----:B0-----:R-:W3:Y:S01]  /*ad30*/  LDL.LU R177, [R1+0x2ec] ;  /* 0x0002ec0001b17983 */ /* 0x001ee20000300800 */
[----:B------:R-:W-:-:S03]  /*ad40*/  IADD3 R173, P4, R173, UR14, RZ ;  /* 0x0000000eadad7c10 */ /* 0x000fc6000ff9e0ff */
[----:B------:R0:W-:Y:S04]  /*ad50*/  STL [R1+0x250], R176 ;  /* 0x000250b001007387 */ /* 0x0001e80000100800 */
[----:B0-----:R-:W3:Y:S04]  /*ad60*/  LDL.LU R176, [R1+0x2f4] ;  /* 0x0002f40001b07983 */ /* 0x001ee80000300800 */
[----:B------:R0:W-:Y:S01]  /*ad70*/  STL [R1+0x28c], R173 ;  /* 0x00028cad01007387 */ /* 0x0001e20000100800 */
[----:B------:R-:W-:-:S03]  /*ad80*/  IADD3.X R3, R3, UR15, RZ, P0, !PT ;  /* 0x0000000f03037c10 */ /* 0x000fc600087fe4ff */
[----:B0-----:R-:W3:Y:S04]  /*ad90*/  LDL.LU R173, [R1+0x2c0] ;  /* 0x0002c00001ad7983 */ /* 0x001ee80000300800 */
[----:B------:R0:W-:Y:S01]  /*ada0*/  STL [R1+0x258], R14 ;  /* 0x0002580e01007387 */ /* 0x0001e20000100800 */
[----:B------:R-:W-:-:S03]  /*adb0*/  IADD3 R174, P5, R174, UR14, RZ ;  /* 0x0000000eaeae7c10 */ /* 0x000fc6000ffbe0ff */
[----:B0-----:R-:W3:Y:S04]  /*adc0*/  LDL.LU R14, [R1+0x33c] ;  /* 0x00033c00010e7983 */ /* 0x001ee80000300800 */
[----:B------:R0:W-:Y:S01]  /*add0*/  STL [R1+0x294], R174 ;  /* 0x000294ae01007387 */ /* 0x0001e20000100800 */
[----:B------:R-:W-:-:S03]  /*ade0*/  IADD3.X R171, R171, UR15, RZ, P6, !PT ;  /* 0x0000000fabab7c10 */ /* 0x000fc6000b7fe4ff */
[----:B0-----:R-:W3:Y:S04]  /*adf0*/  LDL.LU R174, [R1+0x304] ;  /* 0x0003040001ae7983 */ /* 0x001ee80000300800 */
[----:B------:R0:W-:Y:S04]  /*ae00*/  STL [R1+0x260], R171 ;  /* 0x000260ab01007387 */ /* 0x0001e80000100800 */
[----:B0-----:R-:W3:Y:S04]  /*ae10*/  LDL.LU R171, [R1+0x2d0] ;  /* 0x0002d00001ab7983 */ /* 0x001ee80000300800 */
[----:B------:R0:W-:Y:S04]  /*ae20*/  STL [R1+0x268], R3 ;  /* 0x0002680301007387 */ /* 0x0001e80000100800 */
[----:B0-----:R-:W3:Y:S01]  /*ae30*/  LDL.LU R3, [R1+0x338] ;  /* 0x0003380001037983 */ /* 0x001ee20000300800 */
[----:B----4-:R-:W-:-:S02]  /*ae40*/  IADD3 R175, P6, R175, UR14, RZ ;  /* 0x0000000eafaf7c10 */ /* 0x010fc4000ffde0ff */
[----:B--2---:R-:W-:Y:S02]  /*ae50*/  IADD3 R170, P0, R170, UR14, RZ ;  /* 0x0000000eaaaa7c10 */ /* 0x004fe4000ff1e0ff */
[----:B------:R-:W-:Y:S01]  /*ae60*/  IADD3.X R168, R168, UR15, RZ, P1, !PT ;  /* 0x0000000fa8a87c10 */ /* 0x000fe20008ffe4ff */
[----:B------:R-:W-:Y:S01]  /*ae70*/  STL [R1+0x29c], R175 ;  /* 0x00029caf01007387 */ /* 0x000fe20000100800 */
[----:B------:R-:W-:Y:S02]  /*ae80*/  IADD3.X R4, R4, UR15, RZ, P2, !PT ;  /* 0x0000000f04047c10 */ /* 0x000fe400097fe4ff */
[----:B------:R-:W-:Y:S01]  /*ae90*/  IADD3 R178, P1, R178, UR14, RZ ;  /* 0x0000000eb2b27c10 */ /* 0x000fe2000ff3e0ff */
[----:B------:R0:W-:Y:S01]  /*aea0*/  STL [R1+0x2a4], R170 ;  /* 0x0002a4aa01007387 */ /* 0x0001e20000100800 */
[----:B------:R-:W-:Y:S02]  /*aeb0*/  IADD3 R181, P2, R181, UR14, RZ ;  /* 0x0000000eb5b57c10 */ /* 0x000fe4000ff5e0ff */
[----:B------:R-:W-:Y:S01]  /*aec0*/  IADD3.X R184, R184, UR15, RZ, P3, !PT ;  /* 0x0000000fb8b87c10 */ /* 0x000fe20009ffe4ff */
[----:B0-----:R-:W2:Y:S04]  /*aed0*/  LDL.LU R170, [R1+0x2e8] ;  /* 0x0002e80001aa7983 */ /* 0x001ea80000300800 */
[----:B------:R0:W-:Y:S01]  /*aee0*/  STL [R1+0x270], R168 ;  /* 0x000270a801007387 */ /* 0x0001e20000100800 */
[----:B------:R-:W-:-:S03]  /*aef0*/  IADD3 R187, P3, R187, UR14, RZ ;  /* 0x0000000ebbbb7c10 */ /* 0x000fc6000ff7e0ff */
[----:B0-----:R-:W4:Y:S04]  /*af00*/  LDL.LU R168, [R1+0x2f0] ;  /* 0x0002f00001a87983 */ /* 0x001f280000300800 */
[----:B------:R0:W-:Y:S04]  /*af10*/  STL [R1+0x278], R4 ;  /* 0x0002780401007387 */ /* 0x0001e80000100800 */
[----:B0-----:R-:W2:Y:S04]  /*af20*/  LDL.LU R4, [R1+0x334] ;  /* 0x0003340001047983 */ /* 0x001ea80000300800 */
[----:B------:R-:W-:Y:S04]  /*af30*/  STL [R1+0x2ac], R178 ;  /* 0x0002acb201007387 */ /* 0x000fe80000100800 */
[----:B------:R-:W-:Y:S01]  /*af40*/  STL [R1+0x2b4], R181 ;  /* 0x0002b4b501007387 */ /* 0x000fe20000100800 */
[----:B---3--:R-:W-:-:S02]  /*af50*/  IADD3.X R2, R2, UR15, RZ, P4, !PT ;  /* 0x0000000f02027c10 */ /* 0x008fc4000a7fe4ff */
[----:B------:R-:W-:-:S03]  /*af60*/  IADD3 R6, P4, R6, UR14, RZ ;  /* 0x0000000e06067c10 */ /* 0x000fc6000ff9e0ff */
[----:B------:R0:W-:Y:S01]  /*af70*/  STL [R1+0x288], R2 ;  /* 0x0002880201007387 */ /* 0x0001e20000100800 */
[----:B------:R-:W-:-:S03]  /*af80*/  IADD3.X R7, R7, UR15, RZ, P5, !PT ;  /* 0x0000000f07077c10 */ /* 0x000fc6000affe4ff */
[----:B------:R-:W-:Y:S01]  /*af90*/  STL [R1+0x280], R184 ;  /* 0x000280b801007387 */ /* 0x000fe20000100800 */
[----:B------:R-:W-:-:S03]  /*afa0*/  IADD3 R186, P5, R186, UR14, RZ ;  /* 0x0000000ebaba7c10 */ /* 0x000fc6000ffbe0ff */
[----:B0-----:R-:W3:Y:S04]  /*afb0*/  LDL.LU R2, [R1+0x330] ;  /* 0x0003300001027983 */ /* 0x001ee80000300800 */
[----:B------:R-:W-:Y:S01]  /*afc0*/  STL [R1+0x2bc], R187 ;  /* 0x0002bcbb01007387 */ /* 0x000fe20000100800 */
[----:B------:R-:W-:-:S03]  /*afd0*/  IADD3.X R183, R183, UR15, RZ, P0, !PT ;  /* 0x0000000fb7b77c10 */ /* 0x000fc600087fe4ff */
[----:B------:R-:W-:Y:S01]  /*afe0*/  STL [R1+0x2c4], R6 ;  /* 0x0002c40601007387 */ /* 0x000fe20000100800 */
[----:B------:R-:W-:Y:S02]  /*aff0*/  IADD3.X R14, R14, UR15, RZ, P6, !PT ;  /* 0x0000000f0e0e7c10 */ /* 0x000fe4000b7fe4ff */
[----:B------:R-:W-:-:S03]  /*b000*/  IADD3 R185, P6, R185, UR14, RZ ;  /* 0x0000000eb9b97c10 */ /* 0x000fc6000ffde0ff */
[----:B------:R0:W-:Y:S04]  /*b010*/  STL [R1+0x298], R14 ;  /* 0x0002980e01007387 */ /* 0x0001e80000100800 */
[----:B------:R-:W-:Y:S04]  /*b020*/  STL [R1+0x290], R7 ;  /* 0x0002900701007387 */ /* 0x000fe80000100800 */
[----:B0-----:R-:W4:Y:S04]  /*b030*/  LDL.LU R14, [R1+0x32c] ;  /* 0x00032c00010e7983 */ /* 0x001f280000300800 */
[----:B------:R-:W-:Y:S04]  /*b040*/  STL [R1+0x2cc], R186 ;  /* 0x0002ccba01007387 */ /* 0x000fe80000100800 */
[----:B------:R-:W-:Y:S01]  /*b050*/  STL [R1+0x2d4], R185 ;  /* 0x0002d4b901007387 */ /* 0x000fe20000100800 */
[----:B------:R-:W-:-:S05]  /*b060*/  IADD3.X R3, R3, UR15, RZ, P1, !PT ;  /* 0x0000000f03037c10 */ /* 0x000fca0008ffe4ff */
[----:B------:R0:W-:Y:S04]  /*b070*/  STL [R1+0x2a8], R3 ;  /* 0x0002a80301007387 */ /* 0x0001e80000100800 */
[----:B------:R-:W-:Y:S04]  /*b080*/  STL [R1+0x2a0], R183 ;  /* 0x0002a0b701007387 */ /* 0x000fe80000100800 */
[----:B0-----:R-:W4:Y:S01]  /*b090*/  LDL.LU R3, [R1+0x328] ;  /* 0x0003280001037983 */ /* 0x001f220000300800 */
[----:B------:R-:W-:Y:S02]  /*b0a0*/  IADD3 R182, P0, R182, UR14, RZ ;  /* 0x0000000eb6b67c10 */ /* 0x000fe4000ff1e0ff */
[----:B------:R-:W-:-:S02]  /*b0b0*/  IADD3 R180, P1, R180, UR14, RZ ;  /* 0x0000000eb4b47c10 */ /* 0x000fc4000ff3e0ff */
[----:B------:R-:W-:Y:S01]  /*b0c0*/  IADD3.X R179, R179, UR15, RZ, P2, !PT ;  /* 0x0000000fb3b37c10 */ /* 0x000fe200097fe4ff */
[----:B------:R-:W-:Y:S01]  /*b0d0*/  STL [R1+0x2dc], R182 ;  /* 0x0002dcb601007387 */ /* 0x000fe20000100800 */
[----:B------:R-:W-:Y:S02]  /*b0e0*/  IADD3 R177, P2, R177, UR14, RZ ;  /* 0x0000000eb1b17c10 */ /* 0x000fe4000ff5e0ff */
[----:B------:R-:W-:Y:S01]  /*b0f0*/  IADD3.X R173, R173, UR15, RZ, P4, !PT ;  /* 0x0000000fadad7c10 */ /* 0x000fe2000a7fe4ff */
[----:B------:R-:W-:Y:S01]  /*b100*/  STL [R1+0x2e4], R180 ;  /* 0x0002e4b401007387 */ /* 0x000fe20000100800 */
[----:B--2---:R-:W-:Y:S02]  /*b110*/  IADD3.X R4, R4, UR15, RZ, P3, !PT ;  /* 0x0000000f04047c10 */ /* 0x004fe40009ffe4ff */
[----:B------:R-:W-:-:S03]  /*b120*/  IADD3 R176, P3, R176, UR14, RZ ;  /* 0x0000000eb0b07c10 */ /* 0x000fc6000ff7e0ff */
[----:B------:R0:W-:Y:S04]  /*b130*/  STL [R1+0x2b8], R4 ;  /* 0x0002b80401007387 */ /* 0x0001e80000100800 */
[----:B------:R-:W-:Y:S04]  /*b140*/  STL [R1+0x2b0], R179 ;  /* 0x0002b0b301007387 */ /* 0x000fe80000100800 */
[----:B0-----:R-:W2:Y:S04]  /*b150*/  LDL.LU R4, [R1+0x324] ;  /* 0x0003240001047983 */ /* 0x001ea80000300800 */
[----:B------:R-:W-:Y:S04]  /*b160*/  STL [R1+0x2ec], R177 ;  /* 0x0002ecb101007387 */ /* 0x000fe80000100800 */
[----:B------:R0:W-:Y:S04]  /*b170*/  STL [R1+0x2c0], R173 ;  /* 0x0002c0ad01007387 */ /* 0x0001e80000100800 */
[----:B------:R-:W-:Y:S01]  /*b180*/  STL [R1+0x2f4], R176 ;  /* 0x0002f4b001007387 */ /* 0x000fe20000100800 */
[----:B---3--:R-:W-:Y:S01]  /*b190*/  IADD3.X R2, R2, UR15, RZ, P5, !PT ;  /* 0x0000000f02027c10 */ /* 0x008fe2000affe4ff */
[----:B------:R-:W-:Y:S01]  /*b1a0*/  WARPGROUP.ARRIVE ;  /* 0x00000000000079c5 */ /* 0x000fe20000000000 */
[----:B----4-:R-:W-:Y:S01]  /*b1b0*/  IADD3 R3, P4, R3, UR14, RZ ;  /* 0x0000000e03037c10 */ /* 0x010fe2000ff9e0ff */
[----:B------:R-:W-:Y:S01]  /*b1c0*/  UMOV UR10, UR18 ;  /* 0x00000012000a7c82 */ /* 0x000fe20008000000 */
[----:B------:R-:W-:Y:S01]  /*b1d0*/  IADD3.X R14, R14, UR15, RZ, P0, !PT ;  /* 0x0000000f0e0e7c10 */ /* 0x000fe200087fe4ff */
[----:B------:R-:W-:Y:S01]  /*b1e0*/  UMOV UR11, UR19 ;  /* 0x00000013000b7c82 */ /* 0x000fe20008000000 */
[----:B------:R-:W-:Y:S01]  /*b1f0*/  IADD3.X R171, R171, UR15, RZ, P6, !PT ;  /* 0x0000000fabab7c10 */ /* 0x000fe2000b7fe4ff */
[----:B------:R1:W-:Y:S01]  /*b200*/  STL [R1+0x2fc], R3 ;  /* 0x0002fc0301007387 */ /* 0x0003e20000100800 */
[----:B------:R-:W-:Y:S01]  /*b210*/  IADD3 R174, P5, R174, UR14, RZ ;  /* 0x0000000eaeae7c10 */ /* 0x000fe2000ffbe0ff */
[----:B------:R-:W-:Y:S01]  /*b220*/  QGMMA.64x256x32.F32.E4M3.E4M3 R24, gdesc[UR8], R24, gsb0 ;  /* 0x03e00000081879f3 */ /* 0x000fe20008000818 */
[----:B------:R-:W-:Y:S01]  /*b230*/  IADD3.X R170, R170, UR15, RZ, P2, !PT ;  /* 0x0000000faaaa7c10 */ /* 0x000fe200097fe4ff */
[----:B0-----:R-:W0:Y:S01]  /*b240*/  LDC R173, c[0x0][0x238] ;  /* 0x00008e00ffad7b82 */ /* 0x001e220000000800 */
[----:B-1----:R-:W3:Y:S04]  /*b250*/  LDL.LU R3, [R1+0x320] ;  /* 0x0003200001037983 */ /* 0x002ee80000300800 */
[----:B------:R1:W-:Y:S04]  /*b260*/  STL [R1+0x2c8], R2 ;  /* 0x0002c80201007387 */ /* 0x0003e80000100800 */
[----:B-1----:R-:W4:Y:S04]  /*b270*/  LDL.LU R2, [R1+0x31c] ;  /* 0x00031c0001027983 */ /* 0x002f280000300800 */
[----:B------:R-:W-:Y:S04]  /*b280*/  STL [R1+0x304], R174 ;  /* 0x000304ae01007387 */ /* 0x000fe80000100800 */
[----:B------:R1:W-:Y:S04]  /*b290*/  STL [R1+0x2d8], R14 ;  /* 0x0002d80e01007387 */ /* 0x0003e80000100800 */
[----:B------:R-:W-:Y:S04]  /*b2a0*/  STL [R1+0x2d0], R171 ;  /* 0x0002d0ab01007387 */ /* 0x000fe80000100800 */
[----:B-1----:R-:W3:Y:S01]  /*b2b0*/  LDL.LU R14, [R1+0x318] ;  /* 0x00031800010e7983 */ /* 0x002ee20000300800 */
[----:B--2---:R-:W-:-:S02]  /*b2c0*/  IADD3.X R4, R4, UR15, RZ, P4, !PT ;  /* 0x0000000f04047c10 */ /* 0x004fc4000a7fe4ff */
[----:B------:R-:W-:Y:S02]  /*b2d0*/  IADD3.X R168, R168, UR15, RZ, P3, !PT ;  /* 0x0000000fa8a87c10 */ /* 0x000fe40009ffe4ff */
[----:B----4-:R-:W-:-:S05]  /*b2e0*/  IADD3.X R2, R2, UR15, RZ, P1, !PT ;  /* 0x0000000f02027c10 */ /* 0x010fca0008ffe4ff */
[----:B------:R1:W-:Y:S04]  /*b2f0*/  STL [R1+0x2e0], R2 ;  /* 0x0002e00201007387 */ /* 0x0003e80000100800 */
[----:B-1----:R-:W2:Y:S01]  /*b300*/  LDL.LU R2, [R1+0x314] ;  /* 0x0003140001027983 */ /* 0x002ea20000300800 */
[----:B---3--:R-:W-:-:S03]  /*b310*/  IADD3.X R14, R14, UR15, RZ, P5, !PT ;  /* 0x0000000f0e0e7c10 */ /* 0x008fc6000affe4ff */
[----:B------:R1:W-:Y:S04]  /*b320*/  STL [R1+0x2f8], R4 ;  /* 0x0002f80401007387 */ /* 0x0003e80000100800 */
[----:B------:R-:W-:Y:S04]  /*b330*/  STL [R1+0x2e8], R170 ;  /* 0x0002e8aa01007387 */ /* 0x000fe80000100800 */
[----:B-1----:R1:W5:Y:S04]  /*b340*/  LDL.LU R4, [R1+0x310] ;  /* 0x0003100001047983 */ /* 0x0023680000300800 */
[----:B------:R-:W-:Y:S04]  /*b350*/  STL [R1+0x2f0], R168 ;  /* 0x0002f0a801007387 */ /* 0x000fe80000100800 */
[----:B------:R3:W-:Y:S02]  /*b360*/  STL [R1+0x300], R14 ;  /* 0x0003000e01007387 */ /* 0x0007e40000100800 */
[----:B---3--:R-:W3:Y:S01]  /*b370*/  S2R R14, SR_TID.X ;  /* 0x00000000000e7919 */ /* 0x008ee20000002100 */
[----:B------:R-:W-:-:S05]  /*b380*/  VIADD R190, R190, 0xffffffff ;  /* 0xffffffffbebe7836 */ /* 0x000fca0000000000 */
[----:B------:R-:W-:Y:S01]  /*b390*/  ISETP.NE.U32.AND P6, PT, R190, RZ, PT ;  /* 0x000000ffbe00720c */ /* 0x000fe20003fc5070 */
[----:B0-----:R-:W-:Y:S01]  /*b3a0*/  IMAD.SHL.U32 R6, R173, 0x20, RZ ;  /* 0x00000020ad067824 */ /* 0x001fe200078e00ff */
[----:B------:R-:W-:-:S04]  /*b3b0*/  WARPGROUP.DEPBAR.LE gsb0, 0x0 ;  /* 0x00008000000079c5 */ /* 0x000fc80000010000 */
[----:B------:R-:W-:Y:S01]  /*b3c0*/  IADD3 R3, P0, R6, R3, RZ ;  /* 0x0000000306037210 */ /* 0x000fe20007f1e0ff */
[----:B------:R-:W-:Y:S01]  /*b3d0*/  VIADD R0, R0, 0xffffffe0 ;  /* 0xffffffe000007836 */ /* 0x000fe20000000000 */
[----:B---3--:R-:W-:Y:S02]  /*b3e0*/  LOP3.LUT R14, R14, 0x1f, RZ, 0xc0, !PT ;  /* 0x0000001f0e0e7812 */ /* 0x008fe400078ec0ff */
[----:B--2---:R-:W-:-:S03]  /*b3f0*/  LEA.HI.X.SX32 R2, R6, R2, 0x1, P0 ;  /* 0x0000000206027211 */ /* 0x004fc600000f0eff */
[----:B-1----:R-:W-:Y:S06]  /*b400*/  @P6 BRA `(.L_x_1) ;  /* 0xffffffb000d06947 */ /* 0x002fec000383ffff */
.L_x_0:
[----:B------:R0:W-:Y:S01]  /*b410*/  STL [R1+0x320], R149 ;  /* 0x0003209501007387 */ /* 0x0001e20000100800 */
[----:B------:R-:W-:Y:S01]  /*b420*/  F2FP.SATFINITE.E4M3.F32.PACK_AB_MERGE_C R27, R27, R26, RZ ;  /* 0x0000001a1b1b723e */ /* 0x000fe200048070ff */
[----:B------:R-:W-:Y:S01]  /*b430*/  ULDC.64 UR8, c[0x0][0x228] ;  /* 0x00008a0000087ab9 */ /* 0x000fe20000000a00 */
[----:B------:R-:W-:Y:S01]  /*b440*/  F2FP.SATFINITE.E4M3.F32.PACK_AB_MERGE_C R29, R29, R28, RZ ;  /* 0x0000001c1d1d723e */ /* 0x000fe200048070ff */
[----:B------:R-:W2:Y:S01]  /*b450*/  LDL.LU R6, [R1+0x4] ;  /* 0x0000040001067983 */ /* 0x000ea20000300800 */
[----:B------:R-:W-:Y:S01]  /*b460*/  F2FP.SATFINITE.E4M3.F32.PACK_AB_MERGE_C R30, R31, R30, RZ ;  /* 0x0000001e1f1e723e */ /* 0x000fe200048070ff */
[----:B------:R-:W-:Y:S01]  /*b470*/  ULDC UR5, c[0x0][0x22c] ;  /* 0x00008b0000057ab9 */ /* 0x000fe20000000800 */
[----:B------:R-:W-:Y:S01]  /*b480*/  F2FP.SATFINITE.E4M3.F32.PACK_AB_MERGE_C R69, R69, R68, RZ ;  /* 0x000000444545723e */ /* 0x000fe200048070ff */
[----:B------:R-:W-:Y:S01]  /*b490*/  ULDC UR4, c[0x0][0x22c] ;  /* 0x00008b0000047ab9 */ /* 0x000fe20000000800 */
[----:B0-----:R-:W2:Y:S04]  /*b4a0*/  LDL.LU R149, [R1] ;  /* 0x0000000001957983 */ /* 0x001ea80000300800 */
[----:B------:R0:W-:Y:S04]  /*b4b0*/  STL [R1+0x31c], R148 ;  /* 0x00031c9401007387 */ /* 0x0001e80000100800 */
[----:B0-----:R-:W3:Y:S04]  /*b4c0*/  LDL.LU R148, [R1+0x8] ;  /* 0x0000080001947983 */ /* 0x001ee80000300800 */
[----:B------:R-:W3:Y:S04]  /*b4d0*/  LDL.LU R3, [R1+0xc] ;  /* 0x00000c0001037983 */ /* 0x000ee80000300800 */
[----:B------:R0:W-:Y:S04]  /*b4e0*/  STL [R1+0x318], R151 ;  /* 0x0003189701007387 */ /* 0x0001e80000100800 */
[----:B0-----:R-:W3:Y:S04]  /*b4f0*/  LDL.LU R151, [R1+0x10] ;  /* 0x0000100001977983 */ /* 0x001ee80000300800 */
[----:B------:R-:W3:Y:S04]  /*b500*/  LDL.LU R0, [R1+0x14] ;  /* 0x0000140001007983 */ /* 0x000ee80000300800 */
[----:B------:R0:W-:Y:S04]  /*b510*/  STL [R1+0x314], R150 ;  /* 0x0003149601007387 */ /* 0x0001e80000100800 */
[----:B0-----:R-:W3:Y:S04]  /*b520*/  LDL.LU R150, [R1+0x18] ;  /* 0x0000180001967983 */ /* 0x001ee80000300800 */
[----:B------:R-:W3:Y:S04]  /*b530*/  LDL.LU R2, [R1+0x1c] ;  /* 0x00001c0001027983 */ /* 0x000ee80000300800 */
[----:B-----5:R0:W-:Y:S04]  /*b540*/  STL [R1+0x310], R4 ;  /* 0x0003100401007387 */ /* 0x0201e80000100800 */
[----:B0-----:R-:W3:Y:S04]  /*b550*/  LDL.LU R4, [R1+0x20] ;  /* 0x0000200001047983 */ /* 0x001ee80000300800 */
[----:B------:R-:W3:Y:S04]  /*b560*/  LDL.LU R5, [R1+0x24] ;  /* 0x0000240001057983 */ /* 0x000ee80000300800 */
        /* <DEDUP_REMOVED lines=31> */
[----:B----4-:R-:W4:Y:S04]  /*b760*/  LDL.LU R22, [R1+0xa4] ;  /* 0x0000a40001167983 */ /* 0x010f280000300800 */
[----:B------:R-:W4:Y:S04]  /*b770*/  LDL.LU R214, [R1+0xa8] ;  /* 0x0000a80001d67983 */ /* 0x000f280000300800 */
        /* <DEDUP_REMOVED lines=84> */
[----:B------:R-:W4:Y:S01]  /*bcc0*/  LDL.LU R251, [R1+0x1fc] ;  /* 0x0001fc0001fb7983 */ /* 0x000f220000300800 */
[----:B--2---:R-:W-:-:S02]  /*bcd0*/  F2FP.SATFINITE.E4M3.F32.PACK_AB_MERGE_C R6, R6, R149, RZ ;  /* 0x000000950606723e */ /* 0x004fc400048070ff */
[----:B---3--:R-:W-:Y:S01]  /*bce0*/  F2FP.SATFINITE.E4M3.F32.PACK_AB_MERGE_C R3, R3, R148, RZ ;  /* 0x000000940303723e */ /* 0x008fe200048070ff */
[----:B------:R-:W2:Y:S01]  /*bcf0*/  LDL.LU R149, [R1+0x320] ;  /* 0x0003200001957983 */ /* 0x000ea20000300800 */
[----:B------:R-:W-:Y:S02]  /*bd00*/  F2FP.SATFINITE.E4M3.F32.PACK_AB_MERGE_C R0, R0, R151, RZ ;  /* 0x000000970000723e */ /* 0x000fe400048070ff */
[----:B------:R-:W-:Y:S01]  /*bd10*/  F2FP.SATFINITE.E4M3.F32.PACK_AB_MERGE_C R2, R2, R150, RZ ;  /* 0x000000960202723e */ /* 0x000fe200048070ff */
[----:B------:R-:W2:Y:S01]  /*bd20*/  LDL.LU R148, [R1+0x31c] ;  /* 0x00031c0001947983 */ /* 0x000ea20000300800 */
[----:B------:R-:W-:-:S03]  /*bd30*/  F2FP.SATFINITE.E4M3.F32.PACK_AB_MERGE_C R5, R5, R4, RZ ;  /* 0x000000040505723e */ /* 0x000fc600048070ff */
[----:B------:R-:W3:Y:S01]  /*bd40*/  LDL.LU R151, [R1+0x318] ;  /* 0x0003180001977983 */ /* 0x000ee20000300800 */
[----:B------:R-:W-:-:S03]  /*bd50*/  F2FP.SATFINITE.E4M3.F32.PACK_AB_MERGE_C R18, R18, R195, RZ ;  /* 0x000000c31212723e */ /* 0x000fc600048070ff */
[----:B------:R-:W3:Y:S04]  /*bd60*/  LDL.LU R150, [R1+0x314] ;  /* 0x0003140001967983 */ /* 0x000ee80000300800 */
[----:B------:R-:W2:Y:S01]  /*bd70*/  LDL.LU R4, [R1+0x310] ;  /* 0x0003100001047983 */ /* 0x000ea20000300800 */
[----:B------:R-:W-:Y:S02]  /*bd80*/  F2FP.SATFINITE.E4M3.F32.PACK_AB_MERGE_C R9, R9, R196, RZ ;  /* 0x000000c40909723e */ /* 0x000fe400048070ff */
[----:B------:R-:W-:Y:S01]  /*bd90*/  F2FP.SATFINITE.E4M3.F32.PACK_AB_MERGE_C R7, R7, R192, RZ ;  /* 0x000000c00707723e */ /* 0x000fe200048070ff */
[----:B------:R-:W3:Y:S01]  /*bda0*/  LDL.LU R195, [R1+0x308] ;  /* 0x0003080001c37983 */ /* 0x000ee20000300800 */
[----:B------:R-:W-:Y:S02]  /*bdb0*/  F2FP.SATFINITE.E4M3.F32.PACK_AB_MERGE_C R8, R8, R194, RZ ;  /* 0x000000c20808723e */ /* 0x000fe400048070ff */
[----:B------:R-:W-:Y:S01]  /*bdc0*/  F2FP.SATFINITE.E4M3.F32.PACK_AB_MERGE_C R21, R21, R197, RZ ;  /* 0x000000c51515723e */ /* 0x000fe200048070ff */
[----:B------:R-:W0:Y:S01]  /*bdd0*/  S2R R196, SR_TID.X ;  /* 0x0000000000c47919 */ /* 0x000e220000002100 */
[----:B------:R-:W-:-:S02]  /*bde0*/  F2FP.SATFINITE.E4M3.F32.PACK_AB_MERGE_C R194, R25, R24, RZ ;  /* 0x0000001819c2723e */ /* 0x000fc400048070ff */
[----:B------:R-:W-:Y:S02]  /*bdf0*/  PRMT R27, R27, 0x5410, R30 ;  /* 0x000054101b1b7816 */ /* 0x000fe4000000001e */
[----:B------:R-:W-:Y:S02]  /*be00*/  PRMT R26, R194, 0x5410, R29 ;  /* 0x00005410c21a7816 */ /* 0x000fe4000000001d */
[----:B------:R-:W-:Y:S02]  /*be10*/  F2FP.SATFINITE.E4M3.F32.PACK_AB_MERGE_C R32, R33, R32, RZ ;  /* 0x000000202120723e */ /* 0x000fe400048070ff */
[----:B------:R-:W-:Y:S02]  /*be20*/  F2FP.SATFINITE.E4M3.F32.PACK_AB_MERGE_C R34, R35, R34, RZ ;  /* 0x000000222322723e */ /* 0x000fe400048070ff */
[----:B------:R-:W-:Y:S02]  /*be30*/  F2FP.SATFINITE.E4M3.F32.PACK_AB_MERGE_C R37, R37, R36, RZ ;  /* 0x000000242525723e */ /* 0x000fe400048070ff */
[----:B------:R-:W-:-:S02]  /*be40*/  F2FP.SATFINITE.E4M3.F32.PACK_AB_MERGE_C R39, R39, R38, RZ ;  /* 0x000000262727723e */ /* 0x000fc400048070ff */
[----:B------:R-:W-:Y:S02]  /*be50*/  F2FP.SATFINITE.E4M3.F32.PACK_AB_MERGE_C R10, R10, R198, RZ ;  /* 0x000000c60a0a723e */ /* 0x000fe400048070ff */
[----:B------:R-:W-:Y:S02]  /*be60*/  F2FP.SATFINITE.E4M3.F32.PACK_AB_MERGE_C R11, R11, R200, RZ ;  /* 0x000000c80b0b723e */ /* 0x000fe400048070ff */
[----:B------:R-:W-:Y:S02]  /*be70*/  F2FP.SATFINITE.E4M3.F32.PACK_AB_MERGE_C R13, R13, R202, RZ ;  /* 0x000000ca0d0d723e */ /* 0x000fe400048070ff */
[----:B------:R-:W-:Y:S02]  /*be80*/  F2FP.SATFINITE.E4M3.F32.PACK_AB_MERGE_C R12, R12, R204, RZ ;  /* 0x000000cc0c0c723e */ /* 0x000fe400048070ff */
[----:B------:R-:W-:Y:S02]  /*be90*/  F2FP.SATFINITE.E4M3.F32.PACK_AB_MERGE_C R40, R41, R40, RZ ;  /* 0x000000282928723e */ /* 0x000fe400048070ff */
[----:B------:R-:W-:-:S02]  /*bea0*/  F2FP.SATFINITE.E4M3.F32.PACK_AB_MERGE_C R42, R43, R42, RZ ;  /* 0x0000002a2b2a723e */ /* 0x000fc400048070ff */
[----:B------:R-:W-:Y:S02]  /*beb0*/  F2FP.SATFINITE.E4M3.F32.PACK_AB_MERGE_C R45, R45, R44, RZ ;  /* 0x0000002c2d2d723e */ /* 0x000fe400048070ff */
[----:B------:R-:W-:Y:S02]  /*bec0*/  F2FP.SATFINITE.E4M3.F32.PACK_AB_MERGE_C R47, R47, R46, RZ ;  /* 0x0000002e2f2f723e */ /* 0x000fe400048070ff */
[----:B------:R-:W-:Y:S01]  /*bed0*/  F2FP.SATFINITE.E4M3.F32.PACK_AB_MERGE_C R14, R14, R191, RZ ;  /* 0x000000bf0e0e723e */ /* 0x000fe200048070ff */
[C---:B0-----:R-:W-:Y:S01]  /*bee0*/  IMAD.SHL.U32 R24, R196.reuse, 0x10, RZ ;  /* 0x00000010c4187824 */ /* 0x041fe200078e00ff */
[----:B------:R-:W-:Y:S01]  /*bef0*/  F2FP.SATFINITE.E4M3.F32.PACK_AB_MERGE_C R15, R15, R206, RZ ;  /* 0x000000ce0f0f723e */ /* 0x000fe200048070ff */
[----:B------:R-:W-:Y:S01]  /*bf00*/  IMAD.SHL.U32 R25, R196, 0x40, RZ ;  /* 0x00000040c4197824 */ /* 0x000fe200078e00ff */
[----:B------:R-:W-:Y:S02]  /*bf10*/  F2FP.SATFINITE.E4M3.F32.PACK_AB_MERGE_C R17, R17, R193, RZ ;  /* 0x000000c11111723e */ /* 0x000fe400048070ff */
[----:B------:R-:W-:-:S02]  /*bf20*/  LOP3.LUT R24, R24, 0xf0, RZ, 0xc0, !PT ;  /* 0x000000f018187812 */ /* 0x000fc400078ec0ff */
[----:B------:R-:W-:Y:S02]  /*bf30*/  LOP3.LUT R25, R25, 0x400, RZ, 0xc0, !PT ;  /* 0x0000040019197812 */ /* 0x000fe400078ec0ff */
[----:B------:R-:W-:Y:S02]  /*bf40*/  F2FP.SATFINITE.E4M3.F32.PACK_AB_MERGE_C R16, R16, R208, RZ ;  /* 0x000000d01010723e */ /* 0x000fe400048070ff */
[----:B------:R-:W-:Y:S02]  /*bf50*/  IADD3 R24, R25, UR6, R24 ;  /* 0x0000000619187c10 */ /* 0x000fe4000fffe018 */
[----:B------:R-:W-:Y:S02]  /*bf60*/  PRMT R25, R3, 0x5410, R2 ;  /* 0x0000541003197816 */ /* 0x000fe40000000002 */
        /* <DEDUP_REMOVED lines=10> */
[----:B----4-:R-:W-:Y:S02]  /*c010*/  F2FP.SATFINITE.E4M3.F32.PACK_AB_MERGE_C R22, R22, R199, RZ ;  /* 0x000000c71616723e */ /* 0x010fe400048070ff */
        /* <DEDUP_REMOVED lines=82> */
[----:B------:R-:W0:Y:S01]  /*c540*/  S2R R251, SR_TID.X ;  /* 0x0000000000fb7919 */ /* 0x000e220000002100 */
[----:B------:R-:W-:Y:S02]  /*c550*/  F2FP.SATFINITE.E4M3.F32.PACK_AB_MERGE_C R191, R243, R241, RZ ;  /* 0x000000f1f3bf723e */ /* 0x000fe400048070ff */
[----:B------:R-:W-:Y:S02]  /*c560*/  F2FP.SATFINITE.E4M3.F32.PACK_AB_MERGE_C R193, R247, R245, RZ ;  /* 0x000000f5f7c1723e */ /* 0x000fe400048070ff */
[----:B0-----:R-:W-:-:S05]  /*c570*/  LOP3.LUT R197, R251, 0x60, RZ, 0xc0, !PT ;  /* 0x00000060fbc57812 */ /* 0x001fca00078ec0ff */
[----:B------:R-:W-:Y:S01]  /*c580*/  IMAD R68, R197, 0x8, R24 ;  /* 0x00000008c5447824 */ /* 0x000fe200078e0218 */
[----:B------:R-:W-:Y:S01]  /*c590*/  PRMT R24, R6, 0x5410, R0 ;  /* 0x0000541006187816 */ /* 0x000fe20000000000 */
[----:B------:R-:W-:Y:S01]  /*c5a0*/  BAR.SYNC.DEFER_BLOCKING 0x0 ;  /* 0x0000000000007b1d */ /* 0x000fe20000010000 */
[----:B--2---:R-:W-:Y:S01]  /*c5b0*/  VIADD R0, R4, 0x2 ;  /* 0x0000000204007836 */ /* 0x004fe20000000000 */
[----:B---3--:R-:W-:-:S04]  /*c5c0*/  ISETP.GE.AND P0, PT, R195, UR8, PT ;  /* 0x00000008c3007c0c */ /* 0x008fc8000bf06270 */
[----:B------:R-:W-:Y:S01]  /*c5d0*/  ISETP.LT.AND P4, PT, R0, UR5, !P0 ;  /* 0x0000000500007c0c */ /* 0x000fe2000c781270 */
[----:B------:R-:W-:Y:S01]  /*c5e0*/  VIADD R0, R4, 0x4 ;  /* 0x0000000404007836 */ /* 0x000fe20000000000 */
[----:B------:R-:W-:Y:S01]  /*c5f0*/  LOP3.LUT R251, R196, 0x7f, RZ, 0xc0, !PT ;  /* 0x0000007fc4fb7812 */ /* 0x000fe200078ec0ff */
[----:B------:R-:W-:Y:S01]  /*c600*/  ULDC UR5, c[0x0][0x22c] ;  /* 0x00008b0000057ab9 */ /* 0x000fe20000000800 */
[----:B------:R0:W-:Y:S02]  /*c610*/  STSM.16.M88.4 [R68], R24 ;  /* 0x0000001844007844 */ /* 0x0001e40000000200 */
[----:B------:R-:W-:Y:S02]  /*c620*/  ISETP.LT.AND P3, PT, R0, UR5, !P0 ;  /* 0x0000000500007c0c */ /* 0x000fe4000c761270 */
[----:B------:R-:W-:Y:S01]  /*c630*/  LEA R0, R251, UR6, 0x4 ;  /* 0x00000006fb007c11 */ /* 0x000fe2000f8e20ff */
[----:B------:R-:W-:Y:S01]  /*c640*/  BAR.SYNC.DEFER_BLOCKING 0x0 ;  /* 0x0000000000007b1d */ /* 0x000fe20000010000 */
[----:B------:R-:W-:-:S02]  /*c650*/  PRMT R52, R170, 0x5410, R173 ;  /* 0x00005410aa347816 */ /* 0x000fc400000000ad */
[----:B------:R-:W-:Y:S02]  /*c660*/  PRMT R54, R104, 0x5410, R109 ;  /* 0x0000541068367816 */ /* 0x000fe4000000006d */
[----:B------:R-:W-:Y:S01]  /*c670*/  PRMT R57, R175, 0x5410, R176 ;  /* 0x00005410af397816 */ /* 0x000fe200000000b0 */
[----:B------:R-:W-:Y:S01]  /*c680*/  VIADD R2, R4, 0x1 ;  /* 0x0000000104027836 */ /* 0x000fe20000000000 */
[----:B------:R-:W-:Y:S01]  /*c690*/  PRMT R59, R114, 0x5410, R119 ;  /* 0x00005410723b7816 */ /* 0x000fe20000000077 */
[----:B------:R-:W-:Y:S01]  /*c6a0*/  ULDC UR6, c[0x0][0x22c] ;  /* 0x00008b0000067ab9 */ /* 0x000fe20000000800 */
[----:B------:R-:W1:Y:S01]  /*c6b0*/  LDS.128 R28, [R0] ;  /* 0x00000000001c7984 */ /* 0x000e620000000c00 */
[----:B0-----:R-:W-:Y:S02]  /*c6c0*/  PRMT R24, R5, 0x5410, R8 ;  /* 0x0000541005187816 */ /* 0x001fe40000000008 */
[----:B------:R-:W-:Y:S02]  /*c6d0*/  PRMT R25, R7, 0x5410, R9 ;  /* 0x0000541007197816 */ /* 0x000fe40000000009 */
[----:B------:R-:W-:-:S02]  /*c6e0*/  PRMT R26, R32, 0x5410, R37 ;  /* 0x00005410201a7816 */ /* 0x000fc40000000025 */
[----:B------:R-:W-:Y:S01]  /*c6f0*/  PRMT R27, R34, 0x5410, R39 ;  /* 0x00005410221b7816 */ /* 0x000fe20000000027 */
[----:B------:R-:W-:Y:S06]  /*c700*/  BAR.SYNC.DEFER_BLOCKING 0x0 ;  /* 0x0000000000007b1d */ /* 0x000fec0000010000 */
[----:B------:R0:W-:Y:S02]  /*c710*/  STSM.16.M88.4 [R68], R24 ;  /* 0x0000001844007844 */ /* 0x0001e40000000200 */
[----:B0-----:R-:W-:Y:S02]  /*c720*/  PRMT R24, R10, 0x5410, R13 ;  /* 0x000054100a187816 */ /* 0x001fe4000000000d */
[----:B------:R-:W-:Y:S01]  /*c730*/  PRMT R25, R11, 0x5410, R12 ;  /* 0x000054100b197816 */ /* 0x000fe2000000000c */
[----:B------:R-:W-:Y:S01]  /*c740*/  BAR.SYNC.DEFER_BLOCKING 0x0 ;  /* 0x0000000000007b1d */ /* 0x000fe20000010000 */
[----:B------:R-:W-:-:S02]  /*c750*/  PRMT R26, R40, 0x5410, R45 ;  /* 0x00005410281a7816 */ /* 0x000fc4000000002d */
[----:B------:R-:W-:-:S03]  /*c760*/  PRMT R27, R42, 0x5410, R47 ;  /* 0x000054102a1b7816 */ /* 0x000fc6000000002f */
[----:B------:R-:W0:Y:S02]  /*c770*/  LDS.128 R8, [R0] ;  /* 0x0000000000087984 */ /* 0x000e240000000c00 */
[----:B------:R-:W-:Y:S06]  /*c780*/  BAR.SYNC.DEFER_BLOCKING 0x0 ;  /* 0x0000000000007b1d */ /* 0x000fec0000010000 */
[----:B------:R2:W-:Y:S02]  /*c790*/  STSM.16.M88.4 [R68], R24 ;  /* 0x0000001844007844 */ /* 0x0005e40000000200 */
[----:B--2---:R-:W-:-:S02]  /*c7a0*/  PRMT R24, R14, 0x5410, R17 ;  /* 0x000054100e187816 */ /* 0x004fc40000000011 */
[----:B------:R-:W-:Y:S01]  /*c7b0*/  PRMT R25, R15, 0x5410, R16 ;  /* 0x000054100f197816 */ /* 0x000fe20000000010 */
[----:B------:R-:W-:Y:S01]  /*c7c0*/  BAR.SYNC.DEFER_BLOCKING 0x0 ;  /* 0x0000000000007b1d */ /* 0x000fe20000010000 */
[----:B------:R-:W-:Y:S02]  /*c7d0*/  PRMT R26, R48, 0x5410, R53 ;  /* 0x00005410301a7816 */ /* 0x000fe40000000035 */
[----:B------:R-:W-:-:S03]  /*c7e0*/  PRMT R27, R50, 0x5410, R55 ;  /* 0x00005410321b7816 */ /* 0x000fc60000000037 */
[----:B------:R-:W2:Y:S02]  /*c7f0*/  LDS.128 R12, [R0] ;  /* 0x00000000000c7984 */ /* 0x000ea40000000c00 */
[----:B------:R-:W-:Y:S06]  /*c800*/  BAR.SYNC.DEFER_BLOCKING 0x0 ;  /* 0x0000000000007b1d */ /* 0x000fec0000010000 */
[----:B------:R3:W-:Y:S02]  /*c810*/  STSM.16.M88.4 [R68], R24 ;  /* 0x0000001844007844 */ /* 0x0007e40000000200 */
[----:B---3--:R-:W-:-:S02]  /*c820*/  PRMT R24, R18, 0x5410, R21 ;  /* 0x0000541012187816 */ /* 0x008fc40000000015 */
[----:B------:R-:W-:Y:S01]  /*c830*/  PRMT R25, R19, 0x5410, R20 ;  /* 0x0000541013197816 */ /* 0x000fe20000000014 */
[----:B------:R-:W-:Y:S01]  /*c840*/  BAR.SYNC.DEFER_BLOCKING 0x0 ;  /* 0x0000000000007b1d */ /* 0x000fe20000010000 */
[----:B------:R-:W-:Y:S02]  /*c850*/  PRMT R26, R56, 0x5410, R61 ;  /* 0x00005410381a7816 */ /* 0x000fe4000000003d */
[----:B------:R-:W-:-:S03]  /*c860*/  PRMT R27, R58, 0x5410, R63 ;  /* 0x000054103a1b7816 */ /* 0x000fc6000000003f */
[----:B------:R-:W3:Y:S02]  /*c870*/  LDS.128 R16, [R0] ;  /* 0x0000000000107984 */ /* 0x000ee40000000c00 */
[----:B------:R-:W-:Y:S06]  /*c880*/  BAR.SYNC.DEFER_BLOCKING 0x0 ;  /* 0x0000000000007b1d */ /* 0x000fec0000010000 */
[----:B------:R4:W-:Y:S02]  /*c890*/  STSM.16.M88.4 [R68], R24 ;  /* 0x0000001844007844 */ /* 0x0009e40000000200 */
[----:B----4-:R-:W-:-:S02]  /*c8a0*/  PRMT R24, R22, 0x5410, R153 ;  /* 0x0000541016187816 */ /* 0x010fc40000000099 */
[----:B------:R-:W-:Y:S01]  /*c8b0*/  PRMT R25, R23, 0x5410, R152 ;  /* 0x0000541017197816 */ /* 0x000fe20000000098 */
[----:B------:R-:W-:Y:S01]  /*c8c0*/  BAR.SYNC.DEFER_BLOCKING 0x0 ;  /* 0x0000000000007b1d */ /* 0x000fe20000010000 */
[----:B------:R-:W-:Y:S02]  /*c8d0*/  PRMT R26, R64, 0x5410, R69 ;  /* 0x00005410401a7816 */ /* 0x000fe40000000045 */
[----:B------:R-:W-:-:S03]  /*c8e0*/  PRMT R27, R66, 0x5410, R71 ;  /* 0x00005410421b7816 */ /* 0x000fc60000000047 */
[----:B------:R-:W4:Y:S02]  /*c8f0*/  LDS.128 R20, [R0] ;  /* 0x0000000000147984 */ /* 0x000f240000000c00 */
[----:B------:R-:W-:Y:S06]  /*c900*/  BAR.SYNC.DEFER_BLOCKING 0x0 ;  /* 0x0000000000007b1d */ /* 0x000fec0000010000 */
[----:B------:R1:W-:Y:S02]  /*c910*/  STSM.16.M88.4 [R68], R24 ;  /* 0x0000001844007844 */ /* 0x0003e40000000200 */
[----:B------:R-:W-:Y:S06]  /*c920*/  BAR.SYNC.DEFER_BLOCKING 0x0 ;  /* 0x0000000000007b1d */ /* 0x000fec0000010000 */
[----:B------:R-:W4:Y:S01]  /*c930*/  LDS.128 R32, [R0] ;  /* 0x0000000000207984 */ /* 0x000f220000000c00 */
[----:B-1----:R-:W-:-:S02]  /*c940*/  PRMT R24, R154, 0x5410, R157 ;  /* 0x000054109a187816 */ /* 0x002fc4000000009d */
[----:B------:R-:W-:Y:S02]  /*c950*/  PRMT R25, R155, 0x5410, R156 ;  /* 0x000054109b197816 */ /* 0x000fe4000000009c */
[----:B------:R-:W-:Y:S02]  /*c960*/  PRMT R26, R72, 0x5410, R77 ;  /* 0x00005410481a7816 */ /* 0x000fe4000000004d */
[----:B------:R-:W-:Y:S01]  /*c970*/  PRMT R27, R74, 0x5410, R79 ;  /* 0x000054104a1b7816 */ /* 0x000fe2000000004f */
        /* <DEDUP_REMOVED lines=25> */
[----:B------:R-:W-:Y:S02]  /*cb10*/  STSM.16.M88.4 [R68], R24 ;  /* 0x0000001844007844 */ /* 0x000fe40000000200 */
[----:B------:R-:W-:Y:S01]  /*cb20*/  BAR.SYNC.DEFER_BLOCKING 0x0 ;  /* 0x0000000000007b1d */ /* 0x000fe20000010000 */
[----:B------:R-:W-:-:S02]  /*cb30*/  PRMT R53, R171, 0x5410, R172 ;  /* 0x00005410ab357816 */ /* 0x000fc400000000ac */
[----:B------:R-:W-:-:S03]  /*cb40*/  PRMT R55, R106, 0x5410, R111 ;  /* 0x000054106a377816 */ /* 0x000fc6000000006f */
[----:B------:R-:W1:Y:S02]  /*cb50*/  LDS.128 R48, [R0] ;  /* 0x0000000000307984 */ /* 0x000e640000000c00 */
        /* <DEDUP_REMOVED lines=11> */
[----:B------:R-:W1:Y:S01]  /*cc10*/  LDS.128 R52, [R0] ;  /* 0x0000000000347984 */ /* 0x000e620000000c00 */
[----:B------:R-:W-:Y:S02]  /*cc20*/  PRMT R62, R120, 0x5410, R125 ;  /* 0x00005410783e7816 */ /* 0x000fe4000000007d */
[----:B------:R-:W-:Y:S01]  /*cc30*/  PRMT R63, R122, 0x5410, R127 ;  /* 0x000054107a3f7816 */ /* 0x000fe2000000007f */
        /* <DEDUP_REMOVED lines=9> */
[----:B------:R0:W-:Y:S02]  /*ccd0*/  STSM.16.M88.4 [R68], R64 ;  /* 0x0000004044007844 */ /* 0x0001e40000000200 */
[----:B------:R-:W-:Y:S06]  /*cce0*/  BAR.SYNC.DEFER_BLOCKING 0x0 ;  /* 0x0000000000007b1d */ /* 0x000fec0000010000 */
[----:B------:R-:W1:Y:S01]  /*ccf0*/  LDS.128 R60, [R0] ;  /* 0x00000000003c7984 */ /* 0x000e620000000c00 */
[----:B0-----:R-:W-:-:S02]  /*cd00*/  PRMT R64, R186, 0x5410, R189 ;  /* 0x00005410ba407816 */ /* 0x001fc400000000bd */
[----:B------:R-:W-:Y:S02]  /*cd10*/  PRMT R65, R187, 0x5410, R188 ;  /* 0x00005410bb417816 */ /* 0x000fe400000000bc */
[----:B------:R-:W-:Y:S02]  /*cd20*/  PRMT R66, R136, 0x5410, R141 ;  /* 0x0000541088427816 */ /* 0x000fe4000000008d */
[----:B------:R-:W-:Y:S01]  /*cd30*/  PRMT R67, R138, 0x5410, R143 ;  /* 0x000054108a437816 */ /* 0x000fe2000000008f */
[----:B------:R-:W-:Y:S06]  /*cd40*/  BAR.SYNC.DEFER_BLOCKING 0x0 ;  /* 0x0000000000007b1d */ /* 0x000fec0000010000 */
[----:B------:R-:W-:Y:S02]  /*cd50*/  STSM.16.M88.4 [R68], R64 ;  /* 0x0000004044007844 */ /* 0x000fe40000000200 */
[----:B------:R-:W-:Y:S01]  /*cd60*/  BAR.SYNC.DEFER_BLOCKING 0x0 ;  /* 0x0000000000007b1d */ /* 0x000fe20000010000 */
[----:B------:R-:W-:-:S02]  /*cd70*/  F2FP.SATFINITE.E4M3.F32.PACK_AB_MERGE_C R149, R149, R148, RZ ;  /* 0x000000949595723e */ /* 0x000fc400048070ff */
[----:B------:R-:W-:Y:S02]  /*cd80*/  F2FP.SATFINITE.E4M3.F32.PACK_AB_MERGE_C R151, R151, R150, RZ ;  /* 0x000000969797723e */ /* 0x000fe400048070ff */
[----:B------:R-:W-:Y:S01]  /*cd90*/  ISETP.LT.AND P6, PT, R2, UR4, !P0 ;  /* 0x0000000402007c0c */ /* 0x000fe2000c7c1270 */
[----:B------:R-:W0:Y:S01]  /*cda0*/  LDS.128 R64, [R0] ;  /* 0x0000000000407984 */ /* 0x000e220000000c00 */
[----:B------:R-:W-:Y:S01]  /*cdb0*/  VIADD R2, R4, 0x3 ;  /* 0x0000000304027836 */ /* 0x000fe20000000000 */
[----:B------:R-:W-:Y:S01]  /*cdc0*/  PRMT R76, R190, 0x5410, R193 ;  /* 0x00005410be4c7816 */ /* 0x000fe200000000c1 */
[----:B------:R-:W-:Y:S01]  /*cdd0*/  ULDC UR4, c[0x0][0x22c] ;  /* 0x00008b0000047ab9 */ /* 0x000fe20000000800 */
[----:B------:R-:W-:Y:S02]  /*cde0*/  PRMT R77, R191, 0x5410, R192 ;  /* 0x00005410bf4d7816 */ /* 0x000fe400000000c0 */
[----:B------:R-:W-:Y:S02]  /*cdf0*/  PRMT R78, R144, 0x5410, R149 ;  /* 0x00005410904e7816 */ /* 0x000fe40000000095 */
[----:B------:R-:W-:Y:S01]  /*ce00*/  PRMT R79, R146, 0x5410, R151 ;  /* 0x00005410924f7816 */ /* 0x000fe20000000097 */
[----:B------:R-:W-:Y:S01]  /*ce10*/  BAR.SYNC.DEFER_BLOCKING 0x0 ;  /* 0x0000000000007b1d */ /* 0x000fe20000010000 */
[----:B------:R-:W-:-:S05]  /*ce20*/  ISETP.LT.AND P5, PT, R2, UR4, !P0 ;  /* 0x0000000402007c0c */ /* 0x000fca000c7a1270 */
[----:B------:R-:W-:Y:S02]  /*ce30*/  ULDC UR4, c[0x0][0x244] ;  /* 0x0000910000047ab9 */ /* 0x000fe40000000800 */
[----:B------:R-:W-:Y:S01]  /*ce40*/  IMAD R3, R195, UR4, RZ ;  /* 0x00000004c3037c24 */ /* 0x000fe2000f8e02ff */
[----:B------:R-:W-:-:S04]  /*ce50*/  ULDC.64 UR4, c[0x0][0x220] ;  /* 0x0000880000047ab9 */ /* 0x000fc80000000a00 */
[C---:B------:R-:W-:Y:S01]  /*ce60*/  IADD3 R2, P2, R3.reuse, UR4, RZ ;  /* 0x0000000403027c10 */ /* 0x040fe2000ff5e0ff */
[----:B------:R-:W-:Y:S01]  /*ce70*/  ULDC UR4, c[0x0][0x248] ;  /* 0x0000920000047ab9 */ /* 0x000fe20000000800 */
[----:B------:R-:W-:Y:S01]  /*ce80*/  STSM.16.M88.4 [R68], R76 ;  /* 0x0000004c44007844 */ /* 0x000fe20000000200 */
[C---:B------:R-:W-:Y:S01]  /*ce90*/  IMAD R69, R4.reuse, UR4, RZ ;  /* 0x0000000404457c24 */ /* 0x040fe2000f8e02ff */
[----:B------:R-:W-:Y:S01]  /*cea0*/  ISETP.LT.AND P1, PT, R4, UR9, !P0 ;  /* 0x0000000904007c0c */ /* 0x000fe2000c721270 */
[----:B------:R-:W-:Y:S01]  /*ceb0*/  ULDC UR4, c[0x0][0x248] ;  /* 0x0000920000047ab9 */ /* 0x000fe20000000800 */
[----:B------:R-:W-:Y:S02]  /*cec0*/  LEA.HI.X.SX32 R3, R3, UR5, 0x1, P2 ;  /* 0x0000000503037c11 */ /* 0x000fe400090f0eff */
[----:B------:R-:W-:Y:S01]  /*ced0*/  PRMT R73, R28, 0x7770, RZ ;  /* 0x000077701c497816 */ /* 0x000fe200000000ff */
[----:B------:R-:W-:Y:S01]  /*cee0*/  VIADD R5, R4, 0x5 ;  /* 0x0000000504057836 */ /* 0x000fe20000000000 */
[----:B------:R-:W-:Y:S01]  /*cef0*/  BAR.SYNC.DEFER_BLOCKING 0x0 ;  /* 0x0000000000007b1d */ /* 0x000fe20000010000 */
[----:B------:R-:W-:-:S04]  /*cf00*/  IADD3 R6, P2, R69, R2, RZ ;  /* 0x0000000245067210 */ /* 0x000fc80007f5e0ff */
[C---:B------:R-:W-:Y:S01]  /*cf10*/  LEA.HI.X.SX32 R7, R69.reuse, R3, 0x1, P2 ;  /* 0x0000000345077211 */ /* 0x040fe200010f0eff */
[----:B------:R-:W-:Y:S01]  /*cf20*/  VIADD R69, R69, UR4 ;  /* 0x0000000445457c36 */ /* 0x000fe20008000000 */
[----:B------:R-:W-:Y:S01]  /*cf30*/  ULDC UR4, c[0x0][0x22c] ;  /* 0x00008b0000047ab9 */ /* 0x000fe20000000800 */
[----:B------:R-:W-:Y:S01]  /*cf40*/  PRMT R75, R28, 0x7771, RZ ;  /* 0x000077711c4b7816 */ /* 0x000fe200000000ff */
[----:B------:R-:W-:Y:S01]  /*cf50*/  ULDC UR5, c[0x0][0x22c] ;  /* 0x00008b0000057ab9 */ /* 0x000fe20000000800 */
[----:B------:R-:W-:Y:S01]  /*cf60*/  ISETP.LT.AND P2, PT, R5, UR4, !P0 ;  /* 0x0000000405007c0c */ /* 0x000fe2000c741270 */
[----:B------:R-:W-:Y:S01]  /*cf70*/  ULDC UR4, c[0x0][0x248] ;  /* 0x0000920000047ab9 */ /* 0x000fe20000000800 */
[----:B------:R-:W-:Y:S01]  /*cf80*/  VIADD R5, R4, 0x6 ;  /* 0x0000000604057836 */ /* 0x000fe20000000000 */
[----:B------:R2:W-:Y:S01]  /*cf90*/  @P1 STG.E.U8 desc[UR12][R6.64], R73 ;  /* 0x0000004906001986 */ /* 0x0005e2000c10110c */
[----:B------:R-:W-:-:S04]  /*cfa0*/  IADD3 R70, P1, R69, R2, RZ ;  /* 0x0000000245467210 */ /* 0x000fc80007f3e0ff */
[C---:B------:R-:W-:Y:S01]  /*cfb0*/  LEA.HI.X.SX32 R71, R69.reuse, R3, 0x1, P1 ;  /* 0x0000000345477211 */ /* 0x040fe200008f0eff */
[----:B------:R-:W-:Y:S01]  /*cfc0*/  VIADD R69, R69, UR4 ;  /* 0x0000000445457c36 */ /* 0x000fe20008000000 */
[----:B------:R-:W-:-:S03]  /*cfd0*/  ULDC UR4, c[0x0][0x248] ;  /* 0x0000920000047ab9 */ /* 0x000fc60000000800 */
[----:B------:R3:W-:Y:S01]  /*cfe0*/  @P6 STG.E.U8 desc[UR12][R70.64], R75 ;  /* 0x0000004b46006986 */ /* 0x0007e2000c10110c */
[C---:B------:R-:W-:Y:S01]  /*cff0*/  VIADD R72, R69.reuse, UR4 ;  /* 0x0000000445487c36 */ /* 0x040fe20008000000 */
[-C--:B--2---:R-:W-:Y:S01]  /*d000*/  IADD3 R6, P6, R69, R2.reuse, RZ ;  /* 0x0000000245067210 */ /* 0x084fe20007fde0ff */
[----:B------:R-:W-:Y:S01]  /*d010*/  ULDC UR4, c[0x0][0x248] ;  /* 0x0000920000047ab9 */ /* 0x000fe20000000800 */
[----:B------:R-:W-:Y:S01]  /*d020*/  ISETP.LT.AND P1, PT, R5, UR5, !P0 ;  /* 0x0000000505007c0c */ /* 0x000fe2000c721270 */
[----:B------:R-:W-:Y:S01]  /*d030*/  VIADD R73, R72, UR4 ;  /* 0x0000000448497c36 */ /* 0x000fe20008000000 */
[-C--:B------:R-:W-:Y:S01]  /*d040*/  LEA.HI.X.SX32 R7, R69, R3.reuse, 0x1, P6 ;  /* 0x0000000345077211 */ /* 0x080fe200030f0eff */
[----:B------:R-:W-:Y:S01]  /*d050*/  VIADD R5, R4, 0x7 ;  /* 0x0000000704057836 */ /* 0x000fe20000000000 */
[C---:B------:R-:W-:Y:S01]  /*d060*/  IADD3 R68, P6, R72.reuse, R2, RZ ;  /* 0x0000000248447210 */ /* 0x040fe20007fde0ff */
[----:B------:R-:W-:Y:S01]  /*d070*/  ULDC UR5, c[0x0][0x22c] ;  /* 0x00008b0000057ab9 */ /* 0x000fe20000000800 */
[----:B------:R-:W-:Y:S01]  /*d080*/  PRMT R79, R29, 0x7770, RZ ;  /* 0x000077701d4f7816 */ /* 0x000fe200000000ff */
[----:B------:R-:W-:Y:S01]  /*d090*/  ULDC UR4, c[0x0][0x248] ;  /* 0x0000920000047ab9 */ /* 0x000fe20000000800 */
[----:B------:R-:W-:-:S02]  /*d0a0*/  LEA.HI.X.SX32 R69, R72, R3, 0x1, P6 ;  /* 0x0000000348457211 */ /* 0x000fc400030f0eff */
[-C--:B---3--:R-:W-:Y:S01]  /*d0b0*/  IADD3 R70, P6, R73, R2.reuse, RZ ;  /* 0x0000000249467210 */ /* 0x088fe20007fde0ff */
[----:B------:R2:W-:Y:S01]  /*d0c0*/  @P4 STG.E.U8 desc[UR12][R6.64], R79 ;  /* 0x0000004f06004986 */ /* 0x0005e2000c10110c */
[----:B------:R-:W-:Y:S01]  /*d0d0*/  ISETP.LT.AND P4, PT, R5, UR5, !P0 ;  /* 0x0000000505007c0c */ /* 0x000fe2000c781270 */
[----:B------:R-:W-:Y:S01]  /*d0e0*/  VIADD R5, R4, 0x8 ;  /* 0x0000000804057836 */ /* 0x000fe20000000000 */
[----:B------:R-:W-:Y:S01]  /*d0f0*/  PRMT R75, R29, 0x7771, RZ ;  /* 0x000077711d4b7816 */ /* 0x000fe200000000ff */
[----:B------:R-:W-:Y:S01]  /*d100*/  ULDC UR5, c[0x0][0x22c] ;  /* 0x00008b0000057ab9 */ /* 0x000fe20000000800 */
[CC--:B------:R-:W-:Y:S01]  /*d110*/  LEA.HI.X.SX32 R71, R73.reuse, R3.reuse, 0x1, P6 ;  /* 0x0000000349477211 */ /* 0x0c0fe200030f0eff */
[----:B------:R-:W-:Y:S01]  /*d120*/  VIADD R73, R73, UR4 ;  /* 0x0000000449497c36 */ /* 0x000fe20008000000 */
[----:B------:R-:W-:Y:S01]  /*d130*/  PRMT R77, R30, 0x7770, RZ ;  /* 0x000077701e4d7816 */ /* 0x000fe200000000ff */
[----:B------:R3:W-:Y:S01]  /*d140*/  @P5 STG.E.U8 desc[UR12][R68.64], R75 ;  /* 0x0000004b44005986 */ /* 0x0007e2000c10110c */
[----:B------:R-:W-:Y:S01]  /*d150*/  ISETP.LT.AND P6, PT, R5, UR5, !P0 ;  /* 0x0000000505007c0c */ /* 0x000fe2000c7c1270 */
[C---:B------:R-:W-:Y:S01]  /*d160*/  VIADD R5, R4.reuse, 0x9 ;  /* 0x0000000904057836 */ /* 0x040fe20000000000 */
[----:B------:R-:W-:Y:S01]  /*d170*/  ULDC UR4, c[0x0][0x248] ;  /* 0x0000920000047ab9 */ /* 0x000fe20000000800 */
[----:B------:R4:W-:Y:S01]  /*d180*/  @P3 STG.E.U8 desc[UR12][R70.64], R77 ;  /* 0x0000004d46003986 */ /* 0x0009e2000c10110c */
[CC--:B--2---:R-:W-:Y:S01]  /*d190*/  IADD3 R6, P3, R73.reuse, R2.reuse, RZ ;  /* 0x0000000249067210 */ /* 0x0c4fe20007f7e0ff */
[----:B------:R-:W-:Y:S01]  /*d1a0*/  ULDC UR5, c[0x0][0x22c] ;  /* 0x00008b0000057ab9 */ /* 0x000fe20000000800 */
[----:B------:R-:W-:Y:S01]  /*d1b0*/  VIADD R72, R73, UR4 ;  /* 0x0000000449487c36 */ /* 0x000fe20008000000 */
[----:B------:R-:W-:Y:S01]  /*d1c0*/  ISETP.LT.AND P5, PT, R5, UR5, !P0 ;  /* 0x0000000505007c0c */ /* 0x000fe2000c7a1270 */
[----:B------:R-:W-:Y:S01]  /*d1d0*/  VIADD R5, R4, 0xa ;  /* 0x0000000a04057836 */ /* 0x000fe20000000000 */
[----:B------:R-:W-:Y:S01]  /*d1e0*/  LEA.HI.X.SX32 R7, R73, R3, 0x1, P3 ;  /* 0x0000000349077211 */ /* 0x000fe200018f0eff */
[----:B------:R-:W-:Y:S01]  /*d1f0*/  ULDC UR4, c[0x0][0x22c] ;  /* 0x00008b0000047ab9 */ /* 0x000fe20000000800 */
[----:B---3--:R-:W-:Y:S01]  /*d200*/  PRMT R75, R30, 0x7771, RZ ;  /* 0x000077711e4b7816 */ /* 0x008fe200000000ff */
[----:B------:R-:W-:Y:S01]  /*d210*/  ULDC UR5, c[0x0][0x22c] ;  /* 0x00008b0000057ab9 */ /* 0x000fe20000000800 */
[----:B------:R-:W-:-:S03]  /*d220*/  IADD3 R68, P3, R72, R2, RZ ;  /* 0x0000000248447210 */ /* 0x000fc60007f7e0ff */
[----:B------:R2:W-:Y:S01]  /*d230*/  @P2 STG.E.U8 desc[UR12][R6.64], R75 ;  /* 0x0000004b06002986 */ /* 0x0005e2000c10110c */
[----:B------:R-:W-:Y:S01]  /*d240*/  ISETP.LT.AND P2, PT, R5, UR4, !P0 ;  /* 0x0000000405007c0c */ /* 0x000fe2000c741270 */
[----:B------:R-:W-:Y:S01]  /*d250*/  ULDC UR4, c[0x0][0x248] ;  /* 0x0000920000047ab9 */ /* 0x000fe20000000800 */
[C---:B------:R-:W-:Y:S01]  /*d260*/  LEA.HI.X.SX32 R69, R72.reuse, R3, 0x1, P3 ;  /* 0x0000000348457211 */ /* 0x040fe200018f0eff */
[----:B------:R-:W-:Y:S01]  /*d270*/  VIADD R72, R72, UR4 ;  /* 0x0000000448487c36 */ /* 0x000fe20008000000 */
[----:B------:R-:W-:Y:S01]  /*d280*/  PRMT R73, R31, 0x7770, RZ ;  /* 0x000077701f497816 */ /* 0x000fe200000000ff */
[----:B------:R-:W-:Y:S01]  /*d290*/  VIADD R5, R4, 0xb ;  /* 0x0000000b04057836 */ /* 0x000fe20000000000 */
[----:B------:R-:W-:-:S03]  /*d2a0*/  ULDC UR4, c[0x0][0x22c] ;  /* 0x00008b0000047ab9 */ /* 0x000fc60000000800 */
[----:B------:R3:W-:Y:S01]  /*d2b0*/  @P1 STG.E.U8 desc[UR12][R68.64], R73 ;  /* 0x0000004944001986 */ /* 0x0007e2000c10110c */
[C---:B----4-:R-:W-:Y:S02]  /*d2c0*/  IADD3 R70, P1, R72.reuse, R2, RZ ;  /* 0x0000000248467210 */ /* 0x050fe40007f3e0ff */
[----:B------:R-:W-:Y:S01]  /*d2d0*/  ISETP.LT.AND P3, PT, R5, UR4, !P0 ;  /* 0x0000000405007c0c */ /* 0x000fe2000c761270 */
[----:B------:R-:W-:Y:S01]  /*d2e0*/  ULDC UR4, c[0x0][0x248] ;  /* 0x0000920000047ab9 */ /* 0x000fe20000000800 */
[C---:B------:R-:W-:Y:S01]  /*d2f0*/  LEA.HI.X.SX32 R71, R72.reuse, R3, 0x1, P1 ;  /* 0x0000000348477211 */ /* 0x040fe200008f0eff */
[----:B------:R-:W-:Y:S01]  /*d300*/  VIADD R72, R72, UR4 ;  /* 0x0000000448487c36 */ /* 0x000fe20008000000 */
[----:B--2---:R-:W-:Y:S01]  /*d310*/  PRMT R75, R31, 0x7771, RZ ;  /* 0x000077711f4b7816 */ /* 0x004fe200000000ff */
[----:B------:R-:W-:Y:S01]  /*d320*/  ULDC UR4, c[0x0][0x248] ;  /* 0x0000920000047ab9 */ /* 0x000fe20000000800 */
[----:B------:R-:W-:-:S03]  /*d330*/  VIADD R5, R4, 0xc ;  /* 0x0000000c04057836 */ /* 0x000fc60000000000 */
[----:B------:R2:W-:Y:S01]  /*d340*/  @P4 STG.E.U8 desc[UR12][R70.64], R75 ;  /* 0x0000004b46004986 */ /* 0x0005e2000c10110c */
[CC--:B------:R-:W-:Y:S01]  /*d350*/  IADD3 R6, P4, R72.reuse, R2.reuse, RZ ;  /* 0x0000000248067210 */ /* 0x0c0fe20007f9e0ff */
[----:B---3--:R-:W-:Y:S01]  /*d360*/  VIADD R69, R72, UR4 ;  /* 0x0000000448457c36 */ /* 0x008fe20008000000 */
[----:B------:R-:W-:Y:S01]  /*d370*/  ULDC UR4, c[0x0][0x248] ;  /* 0x0000920000047ab9 */ /* 0x000fe20000000800 */
[----:B------:R-:W-:Y:S02]  /*d380*/  PRMT R77, R28, 0x7772, RZ ;  /* 0x000077721c4d7816 */ /* 0x000fe400000000ff */
[-C--:B------:R-:W-:Y:S02]  /*d390*/  LEA.HI.X.SX32 R7, R72, R3.reuse, 0x1, P4 ;  /* 0x0000000348077211 */ /* 0x080fe400020f0eff */
[----:B------:R-:W-:Y:S01]  /*d3a0*/  PRMT R73, R28, 0x7773, RZ ;  /* 0x000077731c497816 */ /* 0x000fe200000000ff */
[----:B------:R-:W-:Y:S01]  /*d3b0*/  VIADD R28, R69, UR4 ;  /* 0x00000004451c7c36 */ /* 0x000fe20008000000 */
[----:B------:R-:W-:Y:S01]  /*d3c0*/  ISETP.LT.AND P1, PT, R5, UR5, !P0 ;  /* 0x0000000505007c0c */ /* 0x000fe2000c721270 */
[----:B------:R-:W-:Y:S01]  /*d3d0*/  VIADD R5, R4, 0xd ;  /* 0x0000000d04057836 */ /* 0x000fe20000000000 */
[CC--:B------:R-:W-:Y:S01]  /*d3e0*/  IADD3 R68, P4, R69.reuse, R2.reuse, RZ ;  /* 0x0000000245447210 */ /* 0x0c0fe20007f9e0ff */
[----:B------:R3:W-:Y:S01]  /*d3f0*/  @P6 STG.E.U8 desc[UR12][R6.64], R77 ;  /* 0x0000004d06006986 */ /* 0x0007e2000c10110c */
[----:B------:R-:W-:Y:S01]  /*d400*/  ULDC UR5, c[0x0][0x22c] ;  /* 0x00008b0000057ab9 */ /* 0x000fe20000000800 */
[----:B--2---:R-:W-:Y:S01]  /*d410*/  IADD3 R70, P6, R28, R2, RZ ;  /* 0x000000021c467210 */ /* 0x004fe20007fde0ff */
[----:B------:R-:W-:Y:S01]  /*d420*/  ULDC UR4, c[0x0][0x248] ;  /* 0x0000920000047ab9 */ /* 0x000fe20000000800 */
[----:B------:R-:W-:-:S02]  /*d430*/  LEA.HI.X.SX32 R69, R69, R3, 0x1, P4 ;  /* 0x0000000345457211 */ /* 0x000fc400020f0eff */
[----:B------:R-:W-:Y:S01]  /*d440*/  ISETP.LT.AND P4, PT, R5, UR5, !P0 ;  /* 0x0000000505007c0c */ /* 0x000fe2000c781270 */
[----:B------:R-:W-:Y:S01]  /*d450*/  VIADD R5, R4, 0xe ;  /* 0x0000000e04057836 */ /* 0x000fe20000000000 */
[C---:B------:R-:W-:Y:S01]  /*d460*/  LEA.HI.X.SX32 R71, R28.reuse, R3, 0x1, P6 ;  /* 0x000000031c477211 */ /* 0x040fe200030f0eff */
[----:B------:R-:W-:Y:S01]  /*d470*/  VIADD R28, R28, UR4 ;  /* 0x000000041c1c7c36 */ /* 0x000fe20008000000 */
[----:B------:R-:W-:Y:S01]  /*d480*/  PRMT R75, R29, 0x7772, RZ ;  /* 0x000077721d4b7816 */ /* 0x000fe200000000ff */
[----:B------:R-:W-:Y:S01]  /*d490*/  ULDC UR5, c[0x0][0x22c] ;  /* 0x00008b0000057ab9 */ /* 0x000fe20000000800 */
[----:B------:R2:W-:Y:S01]  /*d4a0*/  @P5 STG.E.U8 desc[UR12][R68.64], R73 ;  /* 0x0000004944005986 */ /* 0x0005e2000c10110c */
[----:B------:R-:W-:Y:S01]  /*d4b0*/  ISETP.LT.AND P6, PT, R5, UR5, !P0 ;  /* 0x0000000505007c0c */ /* 0x000fe2000c7c1270 */
[----:B------:R-:W-:Y:S01]  /*d4c0*/  VIADD R5, R4, 0xf ;  /* 0x0000000f04057836 */ /* 0x000fe20000000000 */
[----:B------:R-:W-:Y:S01]  /*d4d0*/  ULDC UR4, c[0x0][0x248] ;  /* 0x0000920000047ab9 */ /* 0x000fe20000000800 */
[----:B------:R4:W-:Y:S01]  /*d4e0*/  @P2 STG.E.U8 desc[UR12][R70.64], R75 ;  /* 0x0000004b46002986 */ /* 0x0009e2000c10110c */
[----:B---3--:R-:W-:Y:S01]  /*d4f0*/  IADD3 R6, P2, R28, R2, RZ ;  /* 0x000000021c067210 */ /* 0x008fe20007f5e0ff */
[----:B------:R-:W-:-:S02]  /*d500*/  ULDC UR5, c[0x0][0x22c] ;  /* 0x00008b0000057ab9 */ /* 0x000fc40000000800 */
[----:B------:R-:W-:Y:S01]  /*d510*/  ISETP.LT.AND P5, PT, R5, UR5, !P0 ;  /* 0x0000000505007c0c */ /* 0x000fe2000c7a1270 */
[----:B------:R-:W-:Y:S01]  /*d520*/  VIADD R5, R4, 0x10 ;  /* 0x0000001004057836 */ /* 0x000fe20000000000 */
[C---:B------:R-:W-:Y:S01]  /*d530*/  LEA.HI.X.SX32 R7, R28.reuse, R3, 0x1, P2 ;  /* 0x000000031c077211 */ /* 0x040fe200010f0eff */
[----:B------:R-:W-:Y:S01]  /*d540*/  ULDC UR5, c[0x0][0x22c] ;  /* 0x00008b0000057ab9 */ /* 0x000fe20000000800 */
[----:B--2---:R-:W-:Y:S01]  /*d550*/  VIADD R68, R28, UR4 ;  /* 0x000000041c447c36 */ /* 0x004fe20008000000 */
[----:B------:R-:W-:Y:S01]  /*d560*/  PRMT R73, R29, 0x7773, RZ ;  /* 0x000077731d497816 */ /* 0x000fe200000000ff */
[----:B------:R-:W-:-:S03]  /*d570*/  ULDC UR4, c[0x0][0x22c] ;  /* 0x00008b0000047ab9 */ /* 0x000fc60000000800 */
[C---:B------:R-:W-:Y:S01]  /*d580*/  IADD3 R28, P2, R68.reuse, R2, RZ ;  /* 0x00000002441c7210 */ /* 0x040fe20007f5e0ff */
[----:B------:R2:W-:Y:S01]  /*d590*/  @P3 STG.E.U8 desc[UR12][R6.64], R73 ;  /* 0x0000004906003986 */ /* 0x0005e2000c10110c */
[----:B------:R-:W-:Y:S01]  /*d5a0*/  ISETP.LT.AND P3, PT, R5, UR4, !P0 ;  /* 0x0000000405007c0c */ /* 0x000fe2000c761270 */
[----:B------:R-:W-:Y:S01]  /*d5b0*/  ULDC UR4, c[0x0][0x248] ;  /* 0x0000920000047ab9 */ /* 0x000fe20000000800 */
[C---:B------:R-:W-:Y:S01]  /*d5c0*/  LEA.HI.X.SX32 R29, R68.reuse, R3, 0x1, P2 ;  /* 0x00000003441d7211 */ /* 0x040fe200010f0eff */
[----:B----4-:R-:W-:Y:S01]  /*d5d0*/  VIADD R70, R68, UR4 ;  /* 0x0000000444467c36 */ /* 0x010fe20008000000 */
[----:B------:R-:W-:Y:S01]  /*d5e0*/  PRMT R71, R30, 0x7772, RZ ;  /* 0x000077721e477816 */ /* 0x000fe200000000ff */
[----:B------:R-:W-:Y:S01]  /*d5f0*/  VIADD R5, R4, 0x11 ;  /* 0x0000001104057836 */ /* 0x000fe20000000000 */
[----:B------:R-:W-:-:S03]  /*d600*/  ULDC UR4, c[0x0][0x22c] ;  /* 0x00008b0000047ab9 */ /* 0x000fc60000000800 */
[----:B------:R3:W-:Y:S01]  /*d610*/  @P1 STG.E.U8 desc[UR12][R28.64], R71 ;  /* 0x000000471c001986 */ /* 0x0007e2000c10110c */
[C---:B------:R-:W-:Y:S02]  /*d620*/  IADD3 R68, P1, R70.reuse, R2, RZ ;  /* 0x0000000246447210 */ /* 0x040fe40007f3e0ff */
[----:B------:R-:W-:Y:S01]  /*d630*/  ISETP.LT.AND P2, PT, R5, UR4, !P0 ;  /* 0x0000000405007c0c */ /* 0x000fe2000c741270 */
[----:B------:R-:W-:Y:S01]  /*d640*/  ULDC UR4, c[0x0][0x248] ;  /* 0x0000920000047ab9 */ /* 0x000fe20000000800 */
[C---:B------:R-:W-:Y:S01]  /*d650*/  LEA.HI.X.SX32 R69, R70.reuse, R3, 0x1, P1 ;  /* 0x0000000346457211 */ /* 0x040fe200008f0eff */
[----:B------:R-:W-:Y:S01]  /*d660*/  VIADD R70, R70, UR4 ;  /* 0x0000000446467c36 */ /* 0x000fe20008000000 */
[----:B------:R-:W-:Y:S01]  /*d670*/  PRMT R75, R30, 0x7773, RZ ;  /* 0x000077731e4b7816 */ /* 0x000fe200000000ff */
[----:B------:R-:W-:Y:S01]  /*d680*/  ULDC UR4, c[0x0][0x248] ;  /* 0x0000920000047ab9 */ /* 0x000fe20000000800 */
[----:B------:R-:W-:-:S03]  /*d690*/  VIADD R5, R4, 0x12 ;  /* 0x0000001204057836 */ /* 0x000fc60000000000 */
[----:B------:R4:W-:Y:S01]  /*d6a0*/  @P4 STG.E.U8 desc[UR12][R68.64], R75 ;  /* 0x0000004b44004986 */ /* 0x0009e2000c10110c */
[CC--:B--2---:R-:W-:Y:S01]  /*d6b0*/  IADD3 R6, P4, R70.reuse, R2.reuse, RZ ;  /* 0x0000000246067210 */ /* 0x0c4fe20007f9e0ff */
[C---:B---3--:R-:W-:Y:S01]  /*d6c0*/  VIADD R29, R70.reuse, UR4 ;  /* 0x00000004461d7c36 */ /* 0x048fe20008000000 */
[----:B------:R-:W-:Y:S01]  /*d6d0*/  ULDC UR4, c[0x0][0x248] ;  /* 0x0000920000047ab9 */ /* 0x000fe20000000800 */
[----:B------:R-:W-:Y:S02]  /*d6e0*/  PRMT R73, R31, 0x7772, RZ ;  /* 0x000077721f497816 */ /* 0x000fe400000000ff */
[-C--:B------:R-:W-:Y:S02]  /*d6f0*/  LEA.HI.X.SX32 R7, R70, R3.reuse, 0x1, P4 ;  /* 0x0000000346077211 */ /* 0x080fe400020f0eff */
[----:B------:R-:W-:Y:S01]  /*d700*/  ISETP.LT.AND P1, PT, R5, UR5, !P0 ;  /* 0x0000000505007c0c */ /* 0x000fe2000c721270 */
[----:B------:R-:W-:Y:S01]  /*d710*/  VIADD R5, R4, 0x13 ;  /* 0x0000001304057836 */ /* 0x000fe20000000000 */
[CC--:B------:R-:W-:Y:S01]  /*d720*/  IADD3 R28, P4, R29.reuse, R2.reuse, RZ ;  /* 0x000000021d1c7210 */ /* 0x0c0fe20007f9e0ff */
[C---:B----4-:R-:W-:Y:S01]  /*d730*/  VIADD R68, R29.reuse, UR4 ;  /* 0x000000041d447c36 */ /* 0x050fe20008000000 */
[----:B------:R2:W-:Y:S01]  /*d740*/  @P6 STG.E.U8 desc[UR12][R6.64], R73 ;  /* 0x0000004906006986 */ /* 0x0005e2000c10110c */
[----:B------:R-:W-:Y:S01]  /*d750*/  ULDC UR5, c[0x0][0x22c] ;  /* 0x00008b0000057ab9 */ /* 0x000fe20000000800 */
[----:B------:R-:W-:Y:S01]  /*d760*/  LEA.HI.X.SX32 R29, R29, R3, 0x1, P4 ;  /* 0x000000031d1d7211 */ /* 0x000fe200020f0eff */
[----:B------:R-:W-:Y:S01]  /*d770*/  ULDC UR4, c[0x0][0x248] ;  /* 0x0000920000047ab9 */ /* 0x000fe20000000800 */
[----:B------:R-:W-:-:S02]  /*d780*/  IADD3 R30, P6, R68, R2, RZ ;  /* 0x00000002441e7210 */ /* 0x000fc40007fde0ff */
        /* <DEDUP_REMOVED lines=9> */
[----:B------:R-:W-:Y:S01]  /*d820*/  VIADD R5, R4, 0x15 ;  /* 0x0000001504057836 */ /* 0x000fe20000000000 */
        /* <DEDUP_REMOVED lines=21> */
[----:B----4-:R-:W-:Y:S02]  /*d980*/  IADD3 R30, P1, R69, R2, RZ ;  /* 0x00000002451e7210 */ /* 0x010fe40007f3e0ff */
        /* <DEDUP_REMOVED lines=9> */
[C---:B---3--:R-:W-:Y:S01]  /*da20*/  VIADD R29, R69.reuse, UR4 ;  /* 0x00000004451d7c36 */ /* 0x048fe20008000000 */
[----:B------:R-:W-:Y:S01]  /*da30*/  ULDC UR4, c[0x0][0x248] ;  /* 0x0000920000047ab9 */ /* 0x000fe20000000800 */
[----:B------:R-:W-:Y:S02]  /*da40*/  PRMT R73, R10, 0x7770, RZ ;  /* 0x000077700a497816 */ /* 0x000fe400000000ff */
[-C--:B------:R-:W-:Y:S01]  /*da50*/  LEA.HI.X.SX32 R7, R69, R3.reuse, 0x1, P4 ;  /* 0x0000000345077211 */ /* 0x080fe200020f0eff */
        /* <DEDUP_REMOVED lines=11> */
[----:B------:R-:W-:Y:S01]  /*db10*/  PRMT R69, R10, 0x7771, RZ ;  /* 0x000077710a457816 */ /* 0x000fe200000000ff */
[----:B------:R-:W-:Y:S01]  /*db20*/  ULDC UR5, c[0x0][0x22c] ;  /* 0x00008b0000057ab9 */ /* 0x000fe20000000800 */
[C---:B------:R-:W-:Y:S01]  /*db30*/  LEA.HI.X.SX32 R31, R68.reuse, R3, 0x1, P6 ;  /* 0x00000003441f7211 */ /* 0x040fe200030f0eff */
[----:B------:R-:W-:Y:S01]  /*db40*/  VIADD R68, R68, UR4 ;  /* 0x0000000444447c36 */ /* 0x000fe20008000000 */
[----:B------:R-:W-:Y:S01]  /*db50*/  PRMT R71, R11, 0x7770, RZ ;  /* 0x000077700b477816 */ /* 0x000fe200000000ff */
[----:B------:R2:W-:Y:S01]  /*db60*/  @P5 STG.E.U8 desc[UR12][R28.64], R69 ;  /* 0x000000451c005986 */ /* 0x0005e2000c10110c */
[----:B------:R-:W-:Y:S01]  /*db70*/  ISETP.LT.AND P6, PT, R5, UR5, !P0 ;  /* 0x0000000505007c0c */ /* 0x000fe2000c7c1270 */
[----:B------:R-:W-:Y:S01]  /*db80*/  VIADD R5, R4, 0x1b ;  /* 0x0000001b04057836 */ /* 0x000fe20000000000 */
[----:B------:R-:W-:Y:S01]  /*db90*/  ULDC UR4, c[0x0][0x248] ;  /* 0x0000920000047ab9 */ /* 0x000fe20000000800 */
[----:B------:R4:W-:Y:S01]  /*dba0*/  @P2 STG.E.U8 desc[UR12][R30.64], R71 ;  /* 0x000000471e002986 */ /* 0x0009e2000c10110c */
[----:B---3--:R-:W-:Y:S01]  /*dbb0*/  IADD3 R6, P2, R68, R2, RZ ;  /* 0x0000000244067210 */ /* 0x008fe20007f5e0ff */
[----:B------:R-:W-:Y:S01]  /*dbc0*/  ULDC UR5, c[0x0][0x22c] ;  /* 0x00008b0000057ab9 */ /* 0x000fe20000000800 */
[----:B------:R-:W-:-:S02]  /*dbd0*/  PRMT R73, R11, 0x7771, RZ ;  /* 0x000077710b497816 */ /* 0x000fc400000000ff */
[----:B------:R-:W-:Y:S01]  /*dbe0*/  ISETP.LT.AND P5, PT, R5, UR5, !P0 ;  /* 0x0000000505007c0c */ /* 0x000fe2000c7a1270 */
[----:B------:R-:W-:Y:S01]  /*dbf0*/  VIADD R5, R4, 0x1c ;  /* 0x0000001c04057836 */ /* 0x000fe20000000000 */
[CC--:B------:R-:W-:Y:S01]  /*dc00*/  LEA.HI.X.SX32 R7, R68.reuse, R3.reuse, 0x1, P2 ;  /* 0x0000000344077211 */ /* 0x0c0fe200010f0eff */
[----:B--2---:R-:W-:Y:S01]  /*dc10*/  VIADD R69, R68, UR4 ;  /* 0x0000000444457c36 */ /* 0x004fe20008000000 */
[----:B------:R-:W-:Y:S01]  /*dc20*/  ULDC UR4, c[0x0][0x22c] ;  /* 0x00008b0000047ab9 */ /* 0x000fe20000000800 */
[C---:B------:R-:W-:Y:S01]  /*dc30*/  PRMT R75, R8.reuse, 0x7773, RZ ;  /* 0x00007773084b7816 */ /* 0x040fe200000000ff */
[----:B------:R-:W-:Y:S01]  /*dc40*/  ULDC UR5, c[0x0][0x22c] ;  /* 0x00008b0000057ab9 */ /* 0x000fe20000000800 */
[----:B------:R2:W-:Y:S01]  /*dc50*/  @P3 STG.E.U8 desc[UR12][R6.64], R73 ;  /* 0x0000004906003986 */ /* 0x0005e2000c10110c */
[----:B------:R-:W-:Y:S02]  /*dc60*/  IADD3 R28, P2, R69, R2, RZ ;  /* 0x00000002451c7210 */ /* 0x000fe40007f5e0ff */
[----:B------:R-:W-:Y:S01]  /*dc70*/  ISETP.LT.AND P3, PT, R5, UR4, !P0 ;  /* 0x0000000405007c0c */ /* 0x000fe2000c761270 */
[----:B------:R-:W-:Y:S01]  /*dc80*/  ULDC UR4, c[0x0][0x248] ;  /* 0x0000920000047ab9 */ /* 0x000fe20000000800 */
[C---:B------:R-:W-:Y:S01]  /*dc90*/  LEA.HI.X.SX32 R29, R69.reuse, R3, 0x1, P2 ;  /* 0x00000003451d7211 */ /* 0x040fe200010f0eff */
[----:B------:R-:W-:Y:S01]  /*dca0*/  VIADD R69, R69, UR4 ;  /* 0x0000000445457c36 */ /* 0x000fe20008000000 */
[----:B----4-:R-:W-:Y:S01]  /*dcb0*/  PRMT R71, R8, 0x7772, RZ ;  /* 0x0000777208477816 */ /* 0x010fe200000000ff */
[----:B------:R-:W-:Y:S01]  /*dcc0*/  VIADD R5, R4, 0x1d ;  /* 0x0000001d04057836 */ /* 0x000fe20000000000 */
[----:B------:R-:W-:-:S03]  /*dcd0*/  ULDC UR4, c[0x0][0x22c] ;  /* 0x00008b0000047ab9 */ /* 0x000fc60000000800 */
[----:B------:R3:W-:Y:S01]  /*dce0*/  @P1 STG.E.U8 desc[UR12][R28.64], R71 ;  /* 0x000000471c001986 */ /* 0x0007e2000c10110c */
[-C--:B------:R-:W-:Y:S02]  /*dcf0*/  IADD3 R30, P1, R69, R2.reuse, RZ ;  /* 0x00000002451e7210 */ /* 0x080fe40007f3e0ff */
[----:B------:R-:W-:Y:S01]  /*dd00*/  ISETP.LT.AND P2, PT, R5, UR4, !P0 ;  /* 0x0000000405007c0c */ /* 0x000fe2000c741270 */
[----:B------:R-:W-:Y:S01]  /*dd10*/  ULDC UR4, c[0x0][0x248] ;  /* 0x0000920000047ab9 */ /* 0x000fe20000000800 */
[C---:B------:R-:W-:Y:S01]  /*dd20*/  LEA.HI.X.SX32 R31, R69.reuse, R3, 0x1, P1 ;  /* 0x00000003451f7211 */ /* 0x040fe200008f0eff */
[----:B------:R-:W-:Y:S01]  /*dd30*/  VIADD R69, R69, UR4 ;  /* 0x0000000445457c36 */ /* 0x000fe20008000000 */
[----:B------:R-:W-:Y:S01]  /*dd40*/  ULDC UR4, c[0x0][0x248] ;  /* 0x0000920000047ab9 */ /* 0x000fe20000000800 */
[----:B------:R-:W-:Y:S02]  /*dd50*/  VIADD R5, R4, 0x1e ;  /* 0x0000001e04057836 */ /* 0x000fe40000000000 */
[----:B------:R4:W-:Y:S01]  /*dd60*/  @P4 STG.E.U8 desc[UR12][R30.64], R75 ;  /* 0x0000004b1e004986 */ /* 0x0009e2000c10110c */
[C---:B--2---:R-:W-:Y:S01]  /*dd70*/  IADD3 R6, P4, R69.reuse, R2, RZ ;  /* 0x0000000245067210 */ /* 0x044fe20007f9e0ff */
[----:B---3--:R-:W-:Y:S01]  /*dd80*/  VIADD R28, R69, UR4 ;  /* 0x00000004451c7c36 */ /* 0x008fe20008000000 */
[----:B------:R-:W-:Y:S01]  /*dd90*/  ULDC UR4, c[0x0][0x248] ;  /* 0x0000920000047ab9 */ /* 0x000fe20000000800 */
[----:B------:R-:W-:-:S02]  /*dda0*/  PRMT R73, R9, 0x7772, RZ ;  /* 0x0000777209497816 */ /* 0x000fc400000000ff */
[-C--:B------:R-:W-:Y:S02]  /*ddb0*/  LEA.HI.X.SX32 R7, R69, R3.reuse, 0x1, P4 ;  /* 0x0000000345077211 */ /* 0x080fe400020f0eff */
[CC--:B------:R-:W-:Y:S02]  /*ddc0*/  IADD3 R8, P4, R28.reuse, R2.reuse, RZ ;  /* 0x000000021c087210 */ /* 0x0c0fe40007f9e0ff */
[----:B------:R-:W-:Y:S01]  /*ddd0*/  ISETP.LT.AND P1, PT, R5, UR5, !P0 ;  /* 0x0000000505007c0c */ /* 0x000fe2000c721270 */
[----:B----4-:R-:W-:Y:S01]  /*dde0*/  VIADD R30, R28, UR4 ;  /* 0x000000041c1e7c36 */ /* 0x010fe20008000000 */
[----:B------:R-:W-:Y:S01]  /*ddf0*/  PRMT R71, R9, 0x7773, RZ ;  /* 0x0000777309477816 */ /* 0x000fe200000000ff */
[----:B------:R-:W-:Y:S01]  /*de00*/  VIADD R5, R4, 0x1f ;  /* 0x0000001f04057836 */ /* 0x000fe20000000000 */
[-C--:B------:R-:W-:Y:S01]  /*de10*/  LEA.HI.X.SX32 R9, R28, R3.reuse, 0x1, P4 ;  /* 0x000000031c097211 */ /* 0x080fe200020f0eff */
[----:B------:R2:W-:Y:S01]  /*de20*/  @P6 STG.E.U8 desc[UR12][R6.64], R73 ;  /* 0x0000004906006986 */ /* 0x0005e2000c10110c */
[----:B------:R-:W-:Y:S01]  /*de30*/  ULDC UR5, c[0x0][0x22c] ;  /* 0x00008b0000057ab9 */ /* 0x000fe20000000800 */
[-C--:B------:R-:W-:Y:S01]  /*de40*/  IADD3 R28, P6, R30, R2.reuse, RZ ;  /* 0x000000021e1c7210 */ /* 0x080fe20007fde0ff */
[----:B------:R-:W-:Y:S01]  /*de50*/  ULDC UR4, c[0x0][0x248] ;  /* 0x0000920000047ab9 */ /* 0x000fe20000000800 */
[----:B------:R-:W-:Y:S01]  /*de60*/  ISETP.LT.AND P4, PT, R5, UR5, !P0 ;  /* 0x0000000505007c0c */ /* 0x000fe2000c781270 */
[----:B------:R-:W-:Y:S01]  /*de70*/  VIADD R5, R4, 0x20 ;  /* 0x0000002004057836 */ /* 0x000fe20000000000 */
[CC--:B------:R-:W-:Y:S01]  /*de80*/  LEA.HI.X.SX32 R29, R30.reuse, R3.reuse, 0x1, P6 ;  /* 0x000000031e1d7211 */ /* 0x0c0fe200030f0eff */
        /* <DEDUP_REMOVED lines=27> */
[----:B------:R-:W-:Y:S02]  /*e040*/  IADD3 R10, P1, R31, R2, RZ ;  /* 0x000000021f0a7210 */ /* 0x000fe40007f3e0ff */
[----:B------:R-:W-:Y:S01]  /*e050*/  ISETP.LT.AND P3, PT, R5, UR4, !P0 ;  /* 0x0000000405007c0c */ /* 0x000fe2000c761270 */
[----:B------:R-:W-:Y:S01]  /*e060*/  ULDC UR4, c[0x0][0x248] ;  /* 0x0000920000047ab9 */ /* 0x000fe20000000800 */
[----:B------:R-:W-:Y:S02]  /*e070*/  PRMT R29, R11, 0x7773, RZ ;  /* 0x000077730b1d7816 */ /* 0x000fe400000000ff */
[C---:B------:R-:W-:Y:S01]  /*e080*/  LEA.HI.X.SX32 R11, R31.reuse, R3, 0x1, P1 ;  /* 0x000000031f0b7211 */ /* 0x040fe200008f0eff */
[----:B------:R-:W-:Y:S01]  /*e090*/  VIADD R31, R31, UR4 ;  /* 0x000000041f1f7c36 */ /* 0x000fe20008000000 */
[----:B------:R-:W-:Y:S01]  /*e0a0*/  ULDC UR4, c[0x0][0x248] ;  /* 0x0000920000047ab9 */ /* 0x000fe20000000800 */
[----:B------:R-:W-:-:S02]  /*e0b0*/  VIADD R5, R4, 0x24 ;  /* 0x0000002404057836 */ /* 0x000fc40000000000 */
[----:B------:R4:W-:Y:S01]  /*e0c0*/  @P4 STG.E.U8 desc[UR12][R10.64], R29 ;  /* 0x0000001d0a004986 */ /* 0x0009e2000c10110c */
[CC--:B--2---:R-:W-:Y:S01]  /*e0d0*/  IADD3 R6, P4, R31.reuse, R2.reuse, RZ ;  /* 0x000000021f067210 */ /* 0x0c4fe20007f9e0ff */
        /* <DEDUP_REMOVED lines=10> */
[----:B----4-:R-:W-:Y:S01]  /*e180*/  IADD3 R10, P6, R28, R2, RZ ;  /* 0x000000021c0a7210 */ /* 0x010fe20007fde0ff */
[----:B------:R-:W-:Y:S01]  /*e190*/  ULDC UR4, c[0x0][0x248] ;  /* 0x0000920000047ab9 */ /* 0x000fe20000000800 */
[----:B------:R-:W-:-:S02]  /*e1a0*/  LEA.HI.X.SX32 R9, R9, R3, 0x1, P4 ;  /* 0x0000000309097211 */ /* 0x000fc400020f0eff */
        /* <DEDUP_REMOVED lines=74> */
[----:B------:R-:W-:Y:S02]  /*e650*/  ULDC UR5, c[0x0][0x22c] ;  /* 0x00008b0000057ab9 */ /* 0x000fe40000000800 */
        /* <DEDUP_REMOVED lines=53> */
[----:B------:R-:W-:Y:S01]  /*e9b0*/  PRMT R31, R16, 0x7770, RZ ;  /* 0x00007770101f7816 */ /* 0x000fe200000000ff */
[----:B------:R-:W-:Y:S01]  /*e9c0*/  ULDC UR5, c[0x0][0x22c] ;  /* 0x00008b0000057ab9 */ /* 0x000fe20000000800 */
[----:B------:R2:W-:Y:S01]  /*e9d0*/  @P3 STG.E.U8 desc[UR12][R6.64], R15 ;  /* 0x0000000f06003986 */ /* 0x0005e2000c10110c */
[----:B------:R-:W-:Y:S02]  /*e9e0*/  IADD3 R8, P2, R13, R2, RZ ;  /* 0x000000020d087210 */ /* 0x000fe40007f5e0ff */
[----:B------:R-:W-:Y:S01]  /*e9f0*/  ISETP.LT.AND P3, PT, R5, UR4, !P0 ;  /* 0x0000000405007c0c */ /* 0x000fe2000c761270 */
[----:B------:R-:W-:Y:S01]  /*ea00*/  ULDC UR4, c[0x0][0x248] ;  /* 0x0000920000047ab9 */ /* 0x000fe20000000800 */
[C---:B------:R-:W-:Y:S01]  /*ea10*/  LEA.HI.X.SX32 R9, R13.reuse, R3, 0x1, P2 ;  /* 0x000000030d097211 */ /* 0x040fe200010f0eff */
[----:B------:R-:W-:Y:S01]  /*ea20*/  VIADD R13, R13, UR4 ;  /* 0x000000040d0d7c36 */ /* 0x000fe20008000000 */
[----:B------:R-:W-:Y:S01]  /*ea30*/  ULDC UR4, c[0x0][0x22c] ;  /* 0x00008b0000047ab9 */ /* 0x000fe20000000800 */
[----:B------:R-:W-:-:S02]  /*ea40*/  VIADD R5, R4, 0x35 ;  /* 0x0000003504057836 */ /* 0x000fc40000000000 */
[----:B------:R3:W-:Y:S01]  /*ea50*/  @P1 STG.E.U8 desc[UR12][R8.64], R31 ;  /* 0x0000001f08001986 */ /* 0x0007e2000c10110c */
[----:B----4-:R-:W-:Y:S02]  /*ea60*/  IADD3 R10, P1, R13, R2, RZ ;  /* 0x000000020d0a7210 */ /* 0x010fe40007f3e0ff */
        /* <DEDUP_REMOVED lines=34> */
[----:B--2---:R-:W-:Y:S01]  /*ec90*/  IADD3 R6, P3, R12, R2, RZ ;  /* 0x000000020c067210 */ /* 0x004fe20007f7e0ff */
[----:B------:R-:W-:Y:S01]  /*eca0*/  ULDC UR5, c[0x0][0x22c] ;  /* 0x00008b0000057ab9 */ /* 0x000fe20000000800 */
[----:B------:R-:W-:-:S02]  /*ecb0*/  PRMT R15, R18, 0x7771, RZ ;  /* 0x00007771120f7816 */ /* 0x000fc400000000ff */
[----:B------:R-:W-:Y:S01]  /*ecc0*/  ISETP.LT.AND P5, PT, R5, UR5, !P0 ;  /* 0x0000000505007c0c */ /* 0x000fe2000c7a1270 */
[----:B------:R-:W-:Y:S01]  /*ecd0*/  VIADD R5, R4, 0x3a ;  /* 0x0000003a04057836 */ /* 0x000fe20000000000 */
[CC--:B------:R-:W-:Y:S01]  /*ece0*/  LEA.HI.X.SX32 R7, R12.reuse, R3.reuse, 0x1, P3 ;  /* 0x000000030c077211 */ /* 0x0c0fe200018f0eff */
[----:B---3--:R-:W-:Y:S01]  /*ecf0*/  VIADD R13, R12, UR4 ;  /* 0x000000040c0d7c36 */ /* 0x008fe20008000000 */
        /* <DEDUP_REMOVED lines=77> */
[C---:B------:R-:W-:Y:S01]  /*f1d0*/  PRMT R15, R19.reuse, 0x7773, RZ ;  /* 0x00007773130f7816 */ /* 0x040fe200000000ff */
[----:B------:R-:W-:Y:S01]  /*f1e0*/  ULDC UR4, c[0x0][0x248] ;  /* 0x0000920000047ab9 */ /* 0x000fe20000000800 */
[----:B------:R-:W-:Y:S01]  /*f1f0*/  PRMT R19, R19, 0x7772, RZ ;  /* 0x0000777213137816 */ /* 0x000fe200000000ff */
[----:B------:R-:W-:Y:S01]  /*f200*/  VIADD R12, R9, UR4 ;  /* 0x00000004090c7c36 */ /* 0x000fe20008000000 */
[----:B------:R-:W-:Y:S01]  /*f210*/  LEA.HI.X.SX32 R7, R13, R3, 0x1, P4 ;  /* 0x000000030d077211 */ /* 0x000fe200020f0eff */
[----:B------:R-:W-:Y:S01]  /*f220*/  ULDC UR4, c[0x0][0x248] ;  /* 0x0000920000047ab9 */ /* 0x000fe20000000800 */
[----:B------:R-:W-:Y:S01]  /*f230*/  ISETP.LT.AND P1, PT, R5, UR5, !P0 ;  /* 0x0000000505007c0c */ /* 0x000fe2000c721270 */
[----:B------:R-:W-:Y:S01]  /*f240*/  VIADD R5, R4, 0x43 ;  /* 0x0000004304057836 */ /* 0x000fe20000000000 */
[-C--:B------:R-:W-:Y:S01]  /*f250*/  IADD3 R8, P4, R9, R2.reuse, RZ ;  /* 0x0000000209087210 */ /* 0x080fe20007f9e0ff */
[----:B------:R3:W-:Y:S01]  /*f260*/  @P6 STG.E.U8 desc[UR12][R6.64], R19 ;  /* 0x0000001306006986 */ /* 0x0007e2000c10110c */
[----:B------:R-:W-:Y:S01]  /*f270*/  ULDC UR5, c[0x0][0x22c] ;  /* 0x00008b0000057ab9 */ /* 0x000fe20000000800 */
[----:B--2---:R-:W-:-:S02]  /*f280*/  IADD3 R10, P6, R12, R2, RZ ;  /* 0x000000020c0a7210 */ /* 0x004fc40007fde0ff */
[-C--:B------:R-:W-:Y:S02]  /*f290*/  LEA.HI.X.SX32 R9, R9, R3.reuse, 0x1, P4 ;  /* 0x0000000309097211 */ /* 0x080fe400020f0eff */
        /* <DEDUP_REMOVED lines=11> */
[CC--:B---3--:R-:W-:Y:S01]  /*f350*/  IADD3 R6, P3, R12.reuse, R2.reuse, RZ ;  /* 0x000000020c067210 */ /* 0x0c8fe20007f7e0ff */
[----:B------:R-:W-:Y:S01]  /*f360*/  ULDC UR5, c[0x0][0x22c] ;  /* 0x00008b0000057ab9 */ /* 0x000fe20000000800 */
[----:B------:R-:W-:Y:S01]  /*f370*/  VIADD R13, R12, UR4 ;  /* 0x000000040c0d7c36 */ /* 0x000fe20008000000 */
[----:B------:R-:W-:Y:S01]  /*f380*/  ISETP.LT.AND P5, PT, R5, UR5, !P0 ;  /* 0x0000000505007c0c */ /* 0x000fe2000c7a1270 */
[----:B------:R-:W-:Y:S01]  /*f390*/  VIADD R5, R4, 0x46 ;  /* 0x0000004604057836 */ /* 0x000fe20000000000 */
[----:B------:R-:W-:Y:S01]  /*f3a0*/  LEA.HI.X.SX32 R7, R12, R3, 0x1, P3 ;  /* 0x000000030c077211 */ /* 0x000fe200018f0eff */
[----:B------:R-:W-:Y:S01]  /*f3b0*/  ULDC UR4, c[0x0][0x22c] ;  /* 0x00008b0000047ab9 */ /* 0x000fe20000000800 */
[----:B------:R-:W-:Y:S01]  /*f3c0*/  PRMT R17, R20, 0x7771, RZ ;  /* 0x0000777114117816 */ /* 0x000fe200000000ff */
[----:B------:R-:W-:Y:S01]  /*f3d0*/  ULDC UR5, c[0x0][0x22c] ;  /* 0x00008b0000057ab9 */ /* 0x000fe20000000800 */
[----:B--2---:R-:W-:-:S03]  /*f3e0*/  IADD3 R8, P3, R13, R2, RZ ;  /* 0x000000020d087210 */ /* 0x004fc60007f7e0ff */
        /* <DEDUP_REMOVED lines=74> */
[----:B------:R-:W-:Y:S02]  /*f890*/  ULDC UR4, c[0x0][0x248] ;  /* 0x0000920000047ab9 */ /* 0x000fe40000000800 */
[----:B------:R-:W-:Y:S01]  /*f8a0*/  LEA.HI.X.SX32 R7, R13, R3, 0x1, P4 ;  /* 0x000000030d077211 */ /* 0x000fe200020f0eff */
[----:B------:R-:W-:Y:S01]  /*f8b0*/  VIADD R12, R9, UR4 ;  /* 0x00000004090c7c36 */ /* 0x000fe20008000000 */
[----:B------:R-:W-:Y:S01]  /*f8c0*/  PRMT R13, R21, 0x7772, RZ ;  /* 0x00007772150d7816 */ /* 0x000fe200000000ff */
        /* <DEDUP_REMOVED lines=214> */
[-C--:B------:R-:W-:Y:S01]  /*10630*/  LEA.HI.X.SX32 R7, R13, R3.reuse, 0x1, P4 ;  /* 0x000000030d077211 */ /* 0x080fe200020f0eff */
[----:B------:R-:W-:Y:S01]  /*10640*/  VIADD R12, R9, UR4 ;  /* 0x00000004090c7c36 */ /* 0x000fe20008000000 */
[----:B------:R-:W-:Y:S01]  /*10650*/  ISETP.LT.AND P1, PT, R5, UR5, !P0 ;  /* 0x0000000505007c0c */ /* 0x000fe2000c721270 */
[----:B------:R-:W-:Y:S01]  /*10660*/  VIADD R5, R4, 0x67 ;  /* 0x0000006704057836 */ /* 0x000fe20000000000 */
[CC--:B------:R-:W-:Y:S01]  /*10670*/  IADD3 R8, P4, R9.reuse, R2.reuse, RZ ;  /* 0x0000000209087210 */ /* 0x0c0fe20007f9e0ff */
[----:B------:R2:W-:Y:S01]  /*10680*/  @P6 STG.E.U8 desc[UR12][R6.64], R15 ;  /* 0x0000000f06006986 */ /* 0x0005e2000c10110c */
[----:B------:R-:W-:Y:S01]  /*10690*/  ULDC UR5, c[0x0][0x22c] ;  /* 0x00008b0000057ab9 */ /* 0x000fe20000000800 */
[-C--:B----4-:R-:W-:Y:S01]  /*106a0*/  IADD3 R10, P6, R12, R2.reuse, RZ ;  /* 0x000000020c0a7210 */ /* 0x090fe20007fde0ff */
[----:B------:R-:W-:Y:S01]  /*106b0*/  ULDC UR4, c[0x0][0x248] ;  /* 0x0000920000047ab9 */ /* 0x000fe20000000800 */
[-C--:B------:R-:W-:Y:S02]  /*106c0*/  LEA.HI.X.SX32 R9, R9, R3.reuse, 0x1, P4 ;  /* 0x0000000309097211 */ /* 0x080fe400020f0eff */
        /* <DEDUP_REMOVED lines=89> */
[CC--:B------:R-:W-:Y:S01]  /*10c60*/  LEA.HI.X.SX32 R11, R13.reuse, R3.reuse, 0x1, P1 ;  /* 0x000000030d0b7211 */ /* 0x0c0fe200008f0eff */
[----:B------:R-:W-:Y:S01]  /*10c70*/  VIADD R13, R13, UR4 ;  /* 0x000000040d0d7c36 */ /* 0x000fe20008000000 */
[----:B------:R-:W-:Y:S01]  /*10c80*/  ULDC UR4, c[0x0][0x248] ;  /* 0x0000920000047ab9 */ /* 0x000fe20000000800 */
[C---:B------:R-:W-:Y:S02]  /*10c90*/  VIADD R5, R4.reuse, 0x72 ;  /* 0x0000007204057836 */ /* 0x040fe40000000000 */
[----:B------:R4:W-:Y:S01]  /*10ca0*/  @P4 STG.E.U8 desc[UR12][R10.64], R17 ;  /* 0x000000110a004986 */ /* 0x0009e2000c10110c */
[CC--:B--2---:R-:W-:Y:S01]  /*10cb0*/  IADD3 R6, P4, R13.reuse, R2.reuse, RZ ;  /* 0x000000020d067210 */ /* 0x0c4fe20007f9e0ff */
        /* <DEDUP_REMOVED lines=12> */
[----:B----4-:R-:W-:-:S02]  /*10d80*/  IADD3 R10, P6, R12, R2, RZ ;  /* 0x000000020c0a7210 */ /* 0x010fc40007fde0ff */
        /* <DEDUP_REMOVED lines=21> */
[----:B---3--:R-:W-:-:S03]  /*10ee0*/  IADD3 R8, P3, R13, R2, RZ ;  /* 0x000000020d087210 */ /* 0x008fc60007f7e0ff */
        /* <DEDUP_REMOVED lines=268> */
[C---:B-1----:R-:W-:Y:S01]  /*11fb0*/  PRMT R17, R48.reuse, 0x7771, RZ ;  /* 0x0000777130117816 */ /* 0x042fe200000000ff */
        /* <DEDUP_REMOVED lines=19> */
[C---:B-1----:R-:W-:Y:S01]  /*120f0*/  IADD3 R6, P4, R13.reuse, R2, RZ ;  /* 0x000000020d067210 */ /* 0x042fe20007f9e0ff */
[----:B--2---:R-:W-:Y:S01]  /*12100*/  VIADD R9, R13, UR4 ;  /* 0x000000040d097c36 */ /* 0x004fe20008000000 */
        /* <DEDUP_REMOVED lines=9> */
[-C--:B---3--:R-:W-:Y:S01]  /*121a0*/  IADD3 R10, P6, R12, R2.reuse, RZ ;  /* 0x000000020c0a7210 */ /* 0x088fe20007fde0ff */
        /* <DEDUP_REMOVED lines=14> */
[----:B-1----:R-:W-:Y:S01]  /*12290*/  IADD3 R6, P3, R12, R2, RZ ;  /* 0x000000020c067210 */ /* 0x002fe20007f7e0ff */
        /* <DEDUP_REMOVED lines=14> */
[----:B---3--:R-:W-:Y:S01]  /*12380*/  PRMT R17, R51, 0x7770, RZ ;  /* 0x0000777033117816 */ /* 0x008fe200000000ff */
        /* <DEDUP_REMOVED lines=8> */
[----:B-1----:R-:W-:Y:S01]  /*12410*/  PRMT R15, R51, 0x7771, RZ ;  /* 0x00007771330f7816 */ /* 0x002fe200000000ff */
[----:B------:R-:W-:Y:S01]  /*12420*/  ULDC UR4, c[0x0][0x248] ;  /* 0x0000920000047ab9 */ /* 0x000fe20000000800 */
[----:B------:R-:W-:-:S03]  /*12430*/  VIADD R5, R4, 0x9c ;  /* 0x0000009c04057836 */ /* 0x000fc60000000000 */
[----:B------:R1:W-:Y:S01]  /*12440*/  @P4 STG.E.U8 desc[UR12][R10.64], R15 ;  /* 0x0000000f0a004986 */ /* 0x0003e2000c10110c */
[CC--:B------:R-:W-:Y:S01]  /*12450*/  IADD3 R6, P4, R13.reuse, R2.reuse, RZ ;  /* 0x000000020d067210 */ /* 0x0c0fe20007f9e0ff */
[C---:B--2---:R-:W-:Y:S01]  /*12460*/  VIADD R9, R13.reuse, UR4 ;  /* 0x000000040d097c36 */ /* 0x044fe20008000000 */
        /* <DEDUP_REMOVED lines=9> */
[----:B-1----:R-:W-:Y:S01]  /*12500*/  IADD3 R10, P6, R12, R2, RZ ;  /* 0x000000020c0a7210 */ /* 0x002fe20007fde0ff */
        /* <DEDUP_REMOVED lines=20> */
[----:B-1----:R-:W-:Y:S01]  /*12650*/  VIADD R13, R12, UR4 ;  /* 0x000000040c0d7c36 */ /* 0x002fe20008000000 */
        /* <DEDUP_REMOVED lines=21> */
[CC--:B-1----:R-:W-:Y:S01]  /*127b0*/  IADD3 R6, P4, R13.reuse, R2.reuse, RZ ;  /* 0x000000020d067210 */ /* 0x0c2fe20007f9e0ff */
[----:B--2---:R-:W-:Y:S01]  /*127c0*/  VIADD R9, R13, UR4 ;  /* 0x000000040d097c36 */ /* 0x004fe20008000000 */
        /* <DEDUP_REMOVED lines=11> */
[----:B---3--:R-:W-:-:S02]  /*12880*/  IADD3 R10, P6, R12, R2, RZ ;  /* 0x000000020c0a7210 */ /* 0x008fc40007fde0ff */
        /* <DEDUP_REMOVED lines=12> */
[CC--:B-1----:R-:W-:Y:S01]  /*12950*/  IADD3 R6, P3, R12.reuse, R2.reuse, RZ ;  /* 0x000000020c067210 */ /* 0x0c2fe20007f7e0ff */
        /* <DEDUP_REMOVED lines=18> */
[----:B---3--:R-:W-:Y:S02]  /*12a80*/  IADD3 R10, P1, R13, R2, RZ ;  /* 0x000000020d0a7210 */ /* 0x008fe40007f3e0ff */
        /* <DEDUP_REMOVED lines=74> */
[----:B-1----:R-:W-:-:S02]  /*12f30*/  IADD3 R10, P6, R12, R2, RZ ;  /* 0x000000020c0a7210 */ /* 0x002fc40007fde0ff */
        /* <DEDUP_REMOVED lines=22> */
[----:B-1----:R-:W-:-:S03]  /*130a0*/  IADD3 R8, P3, R13, R2, RZ ;  /* 0x000000020d087210 */ /* 0x002fc60007f7e0ff */
[----:B------:R1:W-:Y:S01]  /*130b0*/  @P2 STG.E.U8 desc[UR12][R6.64], R17 ;  /* 0x0000001106002986 */ /* 0x0003e2000c10110c */
        /* <DEDUP_REMOVED lines=17> */
[CC--:B-1----:R-:W-:Y:S01]  /*131d0*/  IADD3 R6, P4, R13.reuse, R2.reuse, RZ ;  /* 0x000000020d067210 */ /* 0x0c2fe20007f9e0ff */
        /* <DEDUP_REMOVED lines=10> */
[----:B---3--:R-:W-:Y:S01]  /*13280*/  IADD3 R10, P6, R12, R2, RZ ;  /* 0x000000020c0a7210 */ /* 0x008fe20007fde0ff */
        /* <DEDUP_REMOVED lines=43> */
[----:B--2---:R-:W-:Y:S01]  /*13540*/  VIADD R9, R13, UR4 ;  /* 0x000000040d097c36 */ /* 0x004fe20008000000 */
        /* <DEDUP_REMOVED lines=379> */
[----:B0-----:R-:W-:Y:S02]  /*14d00*/  PRMT R17, R64, 0x7770, RZ ;  /* 0x0000777040117816 */ /* 0x001fe400000000ff */
        /* <DEDUP_REMOVED lines=22> */
[----:B0-----:R-:W-:Y:S01]  /*14e70*/  IADD3 R6, P2, R12, R2, RZ ;  /* 0x000000020c067210 */ /* 0x001fe20007f5e0ff */
        /* <DEDUP_REMOVED lines=14> */
[----:B--2---:R-:W-:Y:S01]  /*14f60*/  PRMT R15, R66, 0x7770, RZ ;  /* 0x00007770420f7816 */ /* 0x004fe200000000ff */
        /* <DEDUP_REMOVED lines=8> */
[----:B0-----:R-:W-:Y:S01]  /*14ff0*/  PRMT R17, R66, 0x7771, RZ ;  /* 0x0000777142117816 */ /* 0x001fe200000000ff */
[----:B------:R-:W-:Y:S01]  /*15000*/  ULDC UR4, c[0x0][0x248] ;  /* 0x0000920000047ab9 */ /* 0x000fe20000000800 */
[----:B------:R-:W-:-:S03]  /*15010*/  VIADD R5, R4, 0xea ;  /* 0x000000ea04057836 */ /* 0x000fc60000000000 */
[----:B------:R0:W-:Y:S01]  /*15020*/  @P4 STG.E.U8 desc[UR12][R10.64], R17 ;  /* 0x000000110a004986 */ /* 0x0001e2000c10110c */
[CC--:B------:R-:W-:Y:S01]  /*15030*/  IADD3 R6, P4, R13.reuse, R2.reuse, RZ ;  /* 0x000000020d067210 */ /* 0x0c0fe20007f9e0ff */
[----:B-1----:R-:W-:Y:S01]  /*15040*/  VIADD R9, R13, UR4 ;  /* 0x000000040d097c36 */ /* 0x002fe20008000000 */
        /* <DEDUP_REMOVED lines=9> */
[----:B0-----:R-:W-:Y:S01]  /*150e0*/  IADD3 R10, P6, R12, R2, RZ ;  /* 0x000000020c0a7210 */ /* 0x001fe20007fde0ff */
        /* <DEDUP_REMOVED lines=12> */
[----:B-1----:R-:W-:Y:S01]  /*151b0*/  IADD3 R6, P5, R12, R2, RZ ;  /* 0x000000020c067210 */ /* 0x002fe20007fbe0ff */
[----:B------:R-:W-:Y:S01]  /*151c0*/  ULDC UR5, c[0x0][0x22c] ;  /* 0x00008b0000057ab9 */ /* 0x000fe20000000800 */
[----:B------:R1:W-:Y:S01]  /*151d0*/  @P3 STG.E.U8 desc[UR12][R10.64], R17 ;  /* 0x000000110a003986 */ /* 0x0003e2000c10110c */
[----:B------:R-:W-:Y:S01]  /*151e0*/  ULDC UR4, c[0x0][0x248] ;  /* 0x0000920000047ab9 */ /* 0x000fe20000000800 */
[----:B------:R-:W-:Y:S01]  /*151f0*/  ISETP.LT.AND P3, PT, R5, UR5, !P0 ;  /* 0x0000000505007c0c */ /* 0x000fe2000c761270 */
[----:B------:R-:W-:Y:S01]  /*15200*/  VIADD R5, R4, 0xee ;  /* 0x000000ee04057836 */ /* 0x000fe20000000000 */
[----:B------:R-:W-:Y:S01]  /*15210*/  LEA.HI.X.SX32 R7, R12, R3, 0x1, P5 ;  /* 0x000000030c077211 */ /* 0x000fe200028f0eff */
[----:B------:R-:W-:Y:S01]  /*15220*/  ULDC UR5, c[0x0][0x22c] ;  /* 0x00008b0000057ab9 */ /* 0x000fe20000000800 */
[----:B------:R-:W-:Y:S01]  /*15230*/  PRMT R15, R64, 0x7773, RZ ;  /* 0x00007773400f7816 */ /* 0x000fe200000000ff */
[----:B0-----:R-:W-:Y:S01]  /*15240*/  VIADD R13, R12, UR4 ;  /* 0x000000040c0d7c36 */ /* 0x001fe20008000000 */
[----:B------:R-:W-:-:S03]  /*15250*/  ULDC UR4, c[0x0][0x22c] ;  /* 0x00008b0000047ab9 */ /* 0x000fc60000000800 */
[----:B------:R0:W-:Y:S01]  /*15260*/  @P2 STG.E.U8 desc[UR12][R6.64], R15 ;  /* 0x0000000f06002986 */ /* 0x0001e2000c10110c */
[-C--:B------:R-:W-:Y:S02]  /*15270*/  IADD3 R8, P5, R13, R2.reuse, RZ ;  /* 0x000000020d087210 */ /* 0x080fe40007fbe0ff */
[----:B------:R-:W-:Y:S01]  /*15280*/  ISETP.LT.AND P2, PT, R5, UR4, !P0 ;  /* 0x0000000405007c0c */ /* 0x000fe2000c741270 */
[----:B------:R-:W-:Y:S01]  /*15290*/  ULDC UR4, c[0x0][0x248] ;  /* 0x0000920000047ab9 */ /* 0x000fe20000000800 */
[CC--:B------:R-:W-:Y:S01]  /*152a0*/  LEA.HI.X.SX32 R9, R13.reuse, R3.reuse, 0x1, P5 ;  /* 0x000000030d097211 */ /* 0x0c0fe200028f0eff */
[----:B-1----:R-:W-:Y:S01]  /*152b0*/  VIADD R10, R13, UR4 ;  /* 0x000000040d0a7c36 */ /* 0x002fe20008000000 */
[----:B------:R-:W-:Y:S01]  /*152c0*/  PRMT R11, R65, 0x7772, RZ ;  /* 0x00007772410b7816 */ /* 0x000fe200000000ff */
[----:B------:R-:W-:Y:S01]  /*152d0*/  VIADD R5, R4, 0xef ;  /* 0x000000ef04057836 */ /* 0x000fe20000000000 */
[----:B------:R-:W-:Y:S02]  /*152e0*/  ULDC UR4, c[0x0][0x22c] ;  /* 0x00008b0000047ab9 */ /* 0x000fe40000000800 */
[C---:B------:R-:W-:Y:S01]  /*152f0*/  IADD3 R12, P5, R10.reuse, R2, RZ ;  /* 0x000000020a0c7210 */ /* 0x040fe20007fbe0ff */
[----:B------:R-:W-:Y:S01]  /*15300*/  @P1 STG.E.U8 desc[UR12][R8.64], R11 ;  /* 0x0000000b08001986 */ /* 0x000fe2000c10110c */
[----:B------:R-:W-:Y:S01]  /*15310*/  ISETP.LT.AND P1, PT, R5, UR4, !P0 ;  /* 0x0000000405007c0c */ /* 0x000fe2000c721270 */
[----:B------:R-:W-:Y:S01]  /*15320*/  ULDC UR4, c[0x0][0x248] ;  /* 0x0000920000047ab9 */ /* 0x000fe20000000800 */
[C---:B------:R-:W-:Y:S01]  /*15330*/  LEA.HI.X.SX32 R13, R10.reuse, R3, 0x1, P5 ;  /* 0x000000030a0d7211 */ /* 0x040fe200028f0eff */
[----:B------:R-:W-:Y:S01]  /*15340*/  VIADD R10, R10, UR4 ;  /* 0x000000040a0a7c36 */ /* 0x000fe20008000000 */
[----:B------:R-:W-:Y:S01]  /*15350*/  PRMT R65, R65, 0x7773, RZ ;  /* 0x0000777341417816 */ /* 0x000fe200000000ff */
[----:B------:R-:W-:-:S04]  /*15360*/  ULDC UR4, c[0x0][0x248] ;  /* 0x0000920000047ab9 */ /* 0x000fc80000000800 */
[----:B------:R1:W-:Y:S01]  /*15370*/  @P4 STG.E.U8 desc[UR12][R12.64], R65 ;  /* 0x000000410c004986 */ /* 0x0003e2000c10110c */
[-C--:B0-----:R-:W-:Y:S01]  /*15380*/  IADD3 R6, P4, R10, R2.reuse, RZ ;  /* 0x000000020a067210 */ /* 0x081fe20007f9e0ff */
[----:B------:R-:W-:Y:S02]  /*15390*/  VIADD R5, R4, 0xf0 ;  /* 0x000000f004057836 */ /* 0x000fe40000000000 */
[C---:B------:R-:W-:Y:S01]  /*153a0*/  VIADD R16, R10.reuse, UR4 ;  /* 0x000000040a107c36 */ /* 0x040fe20008000000 */
[----:B------:R-:W-:Y:S01]  /*153b0*/  LEA.HI.X.SX32 R7, R10, R3, 0x1, P4 ;  /* 0x000000030a077211 */ /* 0x000fe200020f0eff */
[----:B------:R-:W-:Y:S01]  /*153c0*/  ULDC UR4, c[0x0][0x22c] ;  /* 0x00008b0000047ab9 */ /* 0x000fe20000000800 */
[----:B------:R0:W2:Y:S01]  /*153d0*/  LDS.128 R8, [R0] ;  /* 0x0000000000087984 */ /* 0x0000a20000000c00 */
[----:B------:R-:W-:Y:S01]  /*153e0*/  ISETP.LT.AND P5, PT, R5, UR5, !P0 ;  /* 0x0000000505007c0c */ /* 0x000fe2000c7a1270 */
[----:B------:R-:W-:Y:S01]  /*153f0*/  VIADD R5, R4, 0xf1 ;  /* 0x000000f104057836 */ /* 0x000fe20000000000 */
[----:B------:R-:W-:Y:S01]  /*15400*/  IADD3 R14, P4, R16, R2, RZ ;  /* 0x00000002100e7210 */ /* 0x000fe20007f9e0ff */
[----:B------:R-:W-:-:S03]  /*15410*/  ULDC UR5, c[0x0][0x22c] ;  /* 0x00008b0000057ab9 */ /* 0x000fc60000000800 */
[----:B------:R-:W-:Y:S02]  /*15420*/  LEA.HI.X.SX32 R15, R16, R3, 0x1, P4 ;  /* 0x00000003100f7211 */ /* 0x000fe400020f0eff */
[----:B------:R-:W-:Y:S01]  /*15430*/  ISETP.LT.AND P4, PT, R5, UR4, !P0 ;  /* 0x0000000405007c0c */ /* 0x000fe2000c781270 */
[----:B------:R-:W-:Y:S01]  /*15440*/  ULDC UR4, c[0x0][0x248] ;  /* 0x0000920000047ab9 */ /* 0x000fe20000000800 */
[----:B------:R-:W-:Y:S01]  /*15450*/  PRMT R17, R66, 0x7772, RZ ;  /* 0x0000777242117816 */ /* 0x000fe200000000ff */
[----:B------:R-:W-:Y:S01]  /*15460*/  VIADD R16, R16, UR4 ;  /* 0x0000000410107c36 */ /* 0x000fe20008000000 */
[----:B------:R-:W-:Y:S01]  /*15470*/  PRMT R19, R66, 0x7773, RZ ;  /* 0x0000777342137816 */ /* 0x000fe200000000ff */
[----:B------:R-:W-:Y:S01]  /*15480*/  VIADD R5, R4, 0xf2 ;  /* 0x000000f204057836 */ /* 0x000fe20000000000 */
[----:B------:R-:W-:Y:S01]  /*15490*/  ULDC UR4, c[0x0][0x248] ;  /* 0x0000920000047ab9 */ /* 0x000fe20000000800 */
[----:B------:R3:W-:Y:S01]  /*154a0*/  @P6 STG.E.U8 desc[UR12][R6.64], R17 ;  /* 0x0000001106006986 */ /* 0x0007e2000c10110c */
[----:B-1----:R-:W-:-:S03]  /*154b0*/  IADD3 R12, P6, R16, R2, RZ ;  /* 0x00000002100c7210 */ /* 0x002fc60007fde0ff */
[----:B------:R1:W-:Y:S01]  /*154c0*/  @P3 STG.E.U8 desc[UR12][R14.64], R19 ;  /* 0x000000130e003986 */ /* 0x0003e2000c10110c */
[----:B------:R-:W-:Y:S01]  /*154d0*/  ISETP.LT.AND P3, PT, R5, UR5, !P0 ;  /* 0x0000000505007c0c */ /* 0x000fe2000c761270 */
[----:B------:R-:W-:Y:S01]  /*154e0*/  VIADD R5, R4, 0xf3 ;  /* 0x000000f304057836 */ /* 0x000fe20000000000 */
[C---:B------:R-:W-:Y:S01]  /*154f0*/  LEA.HI.X.SX32 R13, R16.reuse, R3, 0x1, P6 ;  /* 0x00000003100d7211 */ /* 0x040fe200030f0eff */
[----:B0-----:R-:W-:Y:S01]  /*15500*/  VIADD R0, R16, UR4 ;  /* 0x0000000410007c36 */ /* 0x001fe20008000000 */
[----:B------:R-:W-:Y:S01]  /*15510*/  ULDC UR4, c[0x0][0x22c] ;  /* 0x00008b0000047ab9 */ /* 0x000fe20000000800 */
[----:B------:R-:W-:Y:S01]  /*15520*/  ULDC UR5, c[0x0][0x22c] ;  /* 0x00008b0000057ab9 */ /* 0x000fe20000000800 */
[C---:B---3--:R-:W-:Y:S02]  /*15530*/  PRMT R17, R67.reuse, 0x7773, RZ ;  /* 0x0000777343117816 */ /* 0x048fe400000000ff */
[----:B------:R-:W-:Y:S02]  /*15540*/  PRMT R67, R67, 0x7772, RZ ;  /* 0x0000777243437816 */ /* 0x000fe400000000ff */
[----:B------:R-:W-:-:S03]  /*15550*/  IADD3 R6, P6, R0, R2, RZ ;  /* 0x0000000200067210 */ /* 0x000fc60007fde0ff */
[----:B------:R0:W-:Y:S01]  /*15560*/  @P2 STG.E.U8 desc[UR12][R12.64], R67 ;  /* 0x000000430c002986 */ /* 0x0001e2000c10110c */
[----:B------:R-:W-:Y:S01]  /*15570*/  ISETP.LT.AND P2, PT, R5, UR4, !P0 ;  /* 0x0000000405007c0c */ /* 0x000fe2000c741270 */
[----:B------:R-:W-:Y:S02]  /*15580*/  ULDC UR4, c[0x0][0x248] ;  /* 0x0000920000047ab9 */ /* 0x000fe40000000800 */
[C---:B------:R-:W-:Y:S01]  /*15590*/  VIADD R5, R0.reuse, UR4 ;  /* 0x0000000400057c36 */ /* 0x040fe20008000000 */
[-C--:B------:R-:W-:Y:S01]  /*155a0*/  LEA.HI.X.SX32 R7, R0, R3.reuse, 0x1, P6 ;  /* 0x0000000300077211 */ /* 0x080fe200030f0eff */
[----:B------:R-:W-:Y:S01]  /*155b0*/  VIADD R0, R4, 0xf4 ;  /* 0x000000f404007836 */ /* 0x000fe20000000000 */
[----:B------:R-:W-:Y:S02]  /*155c0*/  ULDC UR4, c[0x0][0x248] ;  /* 0x0000920000047ab9 */ /* 0x000fe40000000800 */
[CC--:B-1----:R-:W-:Y:S01]  /*155d0*/  IADD3 R14, P6, R5.reuse, R2.reuse, RZ ;  /* 0x00000002050e7210 */ /* 0x0c2fe20007fde0ff */
[----:B------:R1:W-:Y:S01]  /*155e0*/  @P1 STG.E.U8 desc[UR12][R6.64], R17 ;  /* 0x0000001106001986 */ /* 0x0003e2000c10110c */
[C---:B------:R-:W-:Y:S01]  /*155f0*/  VIADD R16, R5.reuse, UR4 ;  /* 0x0000000405107c36 */ /* 0x040fe20008000000 */
[----:B------:R-:W-:Y:S01]  /*15600*/  ISETP.LT.AND P1, PT, R0, UR5, !P0 ;  /* 0x0000000500007c0c */ /* 0x000fe2000c721270 */
[----:B------:R-:W-:Y:S01]  /*15610*/  VIADD R0, R4, 0xf5 ;  /* 0x000000f504007836 */ /* 0x000fe20000000000 */
[----:B------:R-:W-:Y:S01]  /*15620*/  LEA.HI.X.SX32 R15, R5, R3, 0x1, P6 ;  /* 0x00000003050f7211 */ /* 0x000fe200030f0eff */
[----:B------:R-:W-:Y:S01]  /*15630*/  ULDC UR4, c[0x0][0x22c] ;  /* 0x00008b0000047ab9 */ /* 0x000fe20000000800 */
[----:B--2---:R-:W-:Y:S01]  /*15640*/  PRMT R19, R8, 0x7770, RZ ;  /* 0x0000777008137816 */ /* 0x004fe200000000ff */
[----:B------:R-:W-:Y:S01]  /*15650*/  ULDC UR5, c[0x0][0x22c] ;  /* 0x00008b0000057ab9 */ /* 0x000fe20000000800 */
[----:B0-----:R-:W-:-:S03]  /*15660*/  IADD3 R12, P6, R16, R2, RZ ;  /* 0x00000002100c7210 */ /* 0x001fc60007fde0ff */
[----:B------:R0:W-:Y:S01]  /*15670*/  @P5 STG.E.U8 desc[UR12][R14.64], R19 ;  /* 0x000000130e005986 */ /* 0x0001e2000c10110c */
[----:B------:R-:W-:Y:S01]  /*15680*/  ISETP.LT.AND P5, PT, R0, UR4, !P0 ;  /* 0x0000000400007c0c */ /* 0x000fe2000c7a1270 */
[----:B------:R-:W-:Y:S01]  /*15690*/  ULDC UR4, c[0x0][0x248] ;  /* 0x0000920000047ab9 */ /* 0x000fe20000000800 */
[CC--:B------:R-:W-:Y:S01]  /*156a0*/  LEA.HI.X.SX32 R13, R16.reuse, R3.reuse, 0x1, P6 ;  /* 0x00000003100d7211 */ /* 0x0c0fe200030f0eff */
[----:B------:R-:W-:Y:S01]  /*156b0*/  VIADD R16, R16, UR4 ;  /* 0x0000000410107c36 */ /* 0x000fe20008000000 */
[----:B-1----:R-:W-:Y:S01]  /*156c0*/  PRMT R17, R8, 0x7771, RZ ;  /* 0x0000777108117816 */ /* 0x002fe200000000ff */
[----:B------:R-:W-:Y:S01]  /*156d0*/  VIADD R0, R4, 0xf6 ;  /* 0x000000f604007836 */ /* 0x000fe20000000000 */
[----:B------:R-:W-:Y:S02]  /*156e0*/  ULDC UR4, c[0x0][0x248] ;  /* 0x0000920000047ab9 */ /* 0x000fe40000000800 */
[CC--:B------:R-:W-:Y:S01]  /*156f0*/  IADD3 R6, P6, R16.reuse, R2.reuse, RZ ;  /* 0x0000000210067210 */ /* 0x0c0fe20007fde0ff */
[----:B------:R1:W-:Y:S01]  /*15700*/  @P4 STG.E.U8 desc[UR12][R12.64], R17 ;  /* 0x000000110c004986 */ /* 0x0003e2000c10110c */
[----:B------:R-:W-:Y:S01]  /*15710*/  VIADD R5, R16, UR4 ;  /* 0x0000000410057c36 */ /* 0x000fe20008000000 */
[----:B------:R-:W-:Y:S01]  /*15720*/  ISETP.LT.AND P4, PT, R0, UR5, !P0 ;  /* 0x0000000500007c0c */ /* 0x000fe2000c781270 */
[----:B------:R-:W-:Y:S01]  /*15730*/  VIADD R0, R4, 0xf7 ;  /* 0x000000f704007836 */ /* 0x000fe20000000000 */
[----:B------:R-:W-:Y:S01]  /*15740*/  LEA.HI.X.SX32 R7, R16, R3, 0x1, P6 ;  /* 0x0000000310077211 */ /* 0x000fe200030f0eff */
[----:B------:R-:W-:Y:S01]  /*15750*/  ULDC UR4, c[0x0][0x22c] ;  /* 0x00008b0000047ab9 */ /* 0x000fe20000000800 */
[----:B0-----:R-:W-:Y:S01]  /*15760*/  PRMT R19, R9, 0x7770, RZ ;  /* 0x0000777009137816 */ /* 0x001fe200000000ff */
[----:B------:R-:W-:Y:S01]  /*15770*/  ULDC UR5, c[0x0][0x22c] ;  /* 0x00008b0000057ab9 */ /* 0x000fe20000000800 */
[----:B------:R-:W-:-:S03]  /*15780*/  IADD3 R14, P6, R5, R2, RZ ;  /* 0x00000002050e7210 */ /* 0x000fc60007fde0ff */
        /* <DEDUP_REMOVED lines=10> */
[C---:B------:R-:W-:Y:S01]  /*15830*/  VIADD R16, R5.reuse, UR4 ;  /* 0x0000000405107c36 */ /* 0x040fe20008000000 */
        /* <DEDUP_REMOVED lines=28> */
[C---:B------:R-:W-:Y:S01]  /*15a00*/  LEA.HI.X.SX32 R13, R5.reuse, R3, 0x1, P6 ;  /* 0x00000003050d7211 */ /* 0x040fe200030f0eff */
[----:B------:R-:W-:Y:S01]  /*15a10*/  VIADD R5, R5, UR4 ;  /* 0x0000000405057c36 */ /* 0x000fe20008000000 */
[----:B-1----:R-:W-:Y:S01]  /*15a20*/  PRMT R17, R11, 0x7771, RZ ;  /* 0x000077710b117816 */ /* 0x002fe200000000ff */
[----:B------:R-:W-:Y:S01]  /*15a30*/  VIADD R0, R4, 0xfc ;  /* 0x000000fc04007836 */ /* 0x000fe20000000000 */
[----:B------:R-:W-:Y:S02]  /*15a40*/  ULDC UR4, c[0x0][0x248] ;  /* 0x0000920000047ab9 */ /* 0x000fe40000000800 */
[C---:B------:R-:W-:Y:S01]  /*15a50*/  IADD3 R6, P6, R5.reuse, R2, RZ ;  /* 0x0000000205067210 */ /* 0x040fe20007fde0ff */
[----:B------:R1:W-:Y:S01]  /*15a60*/  @P3 STG.E.U8 desc[UR12][R12.64], R17 ;  /* 0x000000110c003986 */ /* 0x0003e2000c10110c */
[----:B------:R-:W-:Y:S01]  /*15a70*/  VIADD R16, R5, UR4 ;  /* 0x0000000405107c36 */ /* 0x000fe20008000000 */
[----:B------:R-:W-:-:S02]  /*15a80*/  ISETP.LT.AND P3, PT, R0, UR5, !P0 ;  /* 0x0000000500007c0c */ /* 0x000fc4000c761270 */
[-C--:B------:R-:W-:Y:S01]  /*15a90*/  LEA.HI.X.SX32 R7, R5, R3.reuse, 0x1, P6 ;  /* 0x0000000305077211 */ /* 0x080fe200030f0eff */
[----:B------:R-:W-:Y:S01]  /*15aa0*/  VIADD R0, R4, 0xfd ;  /* 0x000000fd04007836 */ /* 0x000fe20000000000 */
[----:B------:R-:W-:Y:S01]  /*15ab0*/  PRMT R5, R8, 0x7772, RZ ;  /* 0x0000777208057816 */ /* 0x000fe200000000ff */
[----:B------:R-:W-:Y:S01]  /*15ac0*/  ULDC UR4, c[0x0][0x22c] ;  /* 0x00008b0000047ab9 */ /* 0x000fe20000000800 */
[----:B0-----:R-:W-:Y:S01]  /*15ad0*/  IADD3 R14, P6, R16, R2, RZ ;  /* 0x00000002100e7210 */ /* 0x001fe20007fde0ff */
[----:B------:R-:W-:Y:S02]  /*15ae0*/  ULDC UR5, c[0x0][0x248] ;  /* 0x0000920000057ab9 */ /* 0x000fe40000000800 */
[----:B------:R0:W-:Y:S01]  /*15af0*/  @P2 STG.E.U8 desc[UR12][R6.64], R5 ;  /* 0x0000000506002986 */ /* 0x0001e2000c10110c */
[----:B------:R-:W-:Y:S01]  /*15b00*/  ISETP.LT.AND P2, PT, R0, UR4, !P0 ;  /* 0x0000000400007c0c */ /* 0x000fe2000c741270 */
[----:B------:R-:W-:Y:S01]  /*15b10*/  ULDC UR4, c[0x0][0x248] ;  /* 0x0000920000047ab9 */ /* 0x000fe20000000800 */
[C---:B------:R-:W-:Y:S01]  /*15b20*/  LEA.HI.X.SX32 R15, R16.reuse, R3, 0x1, P6 ;  /* 0x00000003100f7211 */ /* 0x040fe200030f0eff */
[----:B------:R-:W-:Y:S01]  /*15b30*/  VIADD R16, R16, UR4 ;  /* 0x0000000410107c36 */ /* 0x000fe20008000000 */
[----:B------:R-:W-:Y:S01]  /*15b40*/  ULDC UR4, c[0x0][0x248] ;  /* 0x0000920000047ab9 */ /* 0x000fe20000000800 */
[----:B------:R-:W-:-:S02]  /*15b50*/  PRMT R19, R8, 0x7773, RZ ;  /* 0x0000777308137816 */ /* 0x000fc400000000ff */
[----:B-1----:R-:W-:Y:S01]  /*15b60*/  VIADD R13, R16, UR4 ;  /* 0x00000004100d7c36 */ /* 0x002fe20008000000 */
[----:B------:R-:W-:Y:S01]  /*15b70*/  ULDC UR4, c[0x0][0x248] ;  /* 0x0000920000047ab9 */ /* 0x000fe20000000800 */
[C---:B------:R-:W-:Y:S02]  /*15b80*/  VIADD R8, R4.reuse, 0xfe ;  /* 0x000000fe04087836 */ /* 0x040fe40000000000 */
[----:B------:R-:W-:Y:S01]  /*15b90*/  VIADD R17, R13, UR4 ;  /* 0x000000040d117c36 */ /* 0x000fe20008000000 */
[----:B------:R1:W-:Y:S01]  /*15ba0*/  @P1 STG.E.U8 desc[UR12][R14.64], R19 ;  /* 0x000000130e001986 */ /* 0x0003e2000c10110c */
[----:B------:R-:W-:Y:S01]  /*15bb0*/  VIADD R0, R4, 0xff ;  /* 0x000000ff04007836 */ /* 0x000fe20000000000 */
[----:B------:R-:W-:Y:S01]  /*15bc0*/  IADD3 R4, P1, R16, R2, RZ ;  /* 0x0000000210047210 */ /* 0x000fe20007f3e0ff */
[----:B------:R-:W-:-:S03]  /*15bd0*/  ULDC UR4, c[0x0][0x248] ;  /* 0x0000920000047ab9 */ /* 0x000fc60000000800 */
[-C--:B0-----:R-:W-:Y:S02]  /*15be0*/  LEA.HI.X.SX32 R5, R16, R3.reuse, 0x1, P1 ;  /* 0x0000000310057211 */ /* 0x081fe400008f0eff */
[-C--:B------:R-:W-:Y:S01]  /*15bf0*/  IADD3 R6, P1, R13, R2.reuse, RZ ;  /* 0x000000020d067210 */ /* 0x080fe20007f3e0ff */
[C---:B-1----:R-:W-:Y:S01]  /*15c00*/  VIADD R15, R17.reuse, UR5 ;  /* 0x00000005110f7c36 */ /* 0x042fe20008000000 */
[----:B------:R-:W-:Y:S01]  /*15c10*/  IADD3 R12, P6, R17, R2, RZ ;  /* 0x00000002110c7210 */ /* 0x000fe20007fde0ff */
[----:B------:R-:W-:Y:S02]  /*15c20*/  ULDC UR5, c[0x0][0x248] ;  /* 0x0000920000057ab9 */ /* 0x000fe40000000800 */
[----:B------:R-:W-:Y:S01]  /*15c30*/  VIADD R18, R15, UR4 ;  /* 0x000000040f127c36 */ /* 0x000fe20008000000 */
[-C--:B------:R-:W-:Y:S01]  /*15c40*/  LEA.HI.X.SX32 R7, R13, R3.reuse, 0x1, P1 ;  /* 0x000000030d077211 */ /* 0x080fe200008f0eff */
[----:B------:R-:W-:Y:S01]  /*15c50*/  ULDC UR4, c[0x0][0x22c] ;  /* 0x00008b0000047ab9 */ /* 0x000fe20000000800 */
[----:B------:R-:W-:-:S02]  /*15c60*/  LEA.HI.X.SX32 R13, R17, R3, 0x1, P6 ;  /* 0x00000003110d7211 */ /* 0x000fc400030f0eff */
[CC--:B------:R-:W-:Y:S01]  /*15c70*/  IADD3 R16, P1, R18.reuse, R2.reuse, RZ ;  /* 0x0000000212107210 */ /* 0x0c0fe20007f3e0ff */
[C---:B------:R-:W-:Y:S01]  /*15c80*/  VIADD R19, R18.reuse, UR5 ;  /* 0x0000000512137c36 */ /* 0x040fe20008000000 */
[C---:B------:R-:W-:Y:S02]  /*15c90*/  IADD3 R14, P6, R15.reuse, R2, RZ ;  /* 0x000000020f0e7210 */ /* 0x040fe40007fde0ff */
[-C--:B------:R-:W-:Y:S02]  /*15ca0*/  LEA.HI.X.SX32 R17, R18, R3.reuse, 0x1, P1 ;  /* 0x0000000312117211 */ /* 0x080fe400008f0eff */
[----:B------:R-:W-:Y:S02]  /*15cb0*/  ISETP.LT.AND P1, PT, R8, UR6, !P0 ;  /* 0x0000000608007c0c */ /* 0x000fe4000c721270 */
[----:B------:R-:W-:Y:S02]  /*15cc0*/  LEA.HI.X.SX32 R15, R15, R3, 0x1, P6 ;  /* 0x000000030f0f7211 */ /* 0x000fe400030f0eff */
[----:B------:R-:W-:-:S02]  /*15cd0*/  ISETP.LT.AND P0, PT, R0, UR4, !P0 ;  /* 0x0000000400007c0c */ /* 0x000fc4000c701270 */
[----:B------:R-:W-:Y:S02]  /*15ce0*/  IADD3 R2, P6, R19, R2, RZ ;  /* 0x0000000213027210 */ /* 0x000fe40007fde0ff */
[C---:B------:R-:W-:Y:S02]  /*15cf0*/  PRMT R25, R9.reuse, 0x7772, RZ ;  /* 0x0000777209197816 */ /* 0x040fe400000000ff */
[----:B------:R-:W-:Y:S02]  /*15d00*/  PRMT R23, R9, 0x7773, RZ ;  /* 0x0000777309177816 */ /* 0x000fe400000000ff */
[----:B------:R-:W-:Y:S02]  /*15d10*/  LEA.HI.X.SX32 R3, R19, R3, 0x1, P6 ;  /* 0x0000000313037211 */ /* 0x000fe400030f0eff */
[C---:B------:R-:W-:Y:S02]  /*15d20*/  PRMT R21, R10.reuse, 0x7772, RZ ;  /* 0x000077720a157816 */ /* 0x040fe400000000ff */
[----:B------:R-:W-:-:S02]  /*15d30*/  PRMT R19, R10, 0x7773, RZ ;  /* 0x000077730a137816 */ /* 0x000fc400000000ff */
[C---:B------:R-:W-:Y:S01]  /*15d40*/  PRMT R9, R11.reuse, 0x7773, RZ ;  /* 0x000077730b097816 */ /* 0x040fe200000000ff */
[----:B------:R0:W-:Y:S01]  /*15d50*/  @P5 STG.E.U8 desc[UR12][R4.64], R25 ;  /* 0x0000001904005986 */ /* 0x0001e2000c10110c */
[----:B------:R-:W-:-:S03]  /*15d60*/  PRMT R11, R11, 0x7772, RZ ;  /* 0x000077720b0b7816 */ /* 0x000fc600000000ff */
[----:B------:R0:W-:Y:S04]  /*15d70*/  @P4 STG.E.U8 desc[UR12][R6.64], R23 ;  /* 0x0000001706004986 */ /* 0x0001e8000c10110c */
[----:B------:R0:W-:Y:S04]  /*15d80*/  @P3 STG.E.U8 desc[UR12][R12.64], R21 ;  /* 0x000000150c003986 */ /* 0x0001e8000c10110c */
[----:B------:R0:W-:Y:S04]  /*15d90*/  @P2 STG.E.U8 desc[UR12][R14.64], R19 ;  /* 0x000000130e002986 */ /* 0x0001e8000c10110c */
[----:B------:R0:W-:Y:S01]  /*15da0*/  @P1 STG.E.U8 desc[UR12][R16.64], R11 ;  /* 0x0000000b10001986 */ /* 0x0001e2000c10110c */
[----:B------:R-:W-:Y:S05]  /*15db0*/  @!P0 EXIT ;  /* 0x000000000000894d */ /* 0x000fea0003800000 */
[----:B------:R-:W-:Y:S01]  /*15dc0*/  STG.E.U8 desc[UR12][R2.64], R9 ;  /* 0x0000000902007986 */ /* 0x000fe2000c10110c */
[----:B------:R-:W-:Y:S05]  /*15dd0*/  EXIT ;  /* 0x000000000000794d */ /* 0x000fea0003800000 */
.L_x_2:
[----:B------:R-:W-:-:S00]  /*15de0*/  BRA `(.L_x_2) ;  /* 0xfffffffc00fc7947 */ /* 0x000fc0000383ffff */
[----:B------:R-:W-:-:S00]  /*15df0*/  NOP ;  /* 0x0000000000007918 */ /* 0x000fc00000000000 */
        /* <DEDUP_REMOVED lines=8> */
.L_x_3:


//--------------------- .nv.shared.matmul_kernel  --------------------------
	.section	.nv.shared.matmul_kernel,"aw",@nobits
	.sectionflags	@""
	.align	16
	.zero		1024


//--------------------- .nv.shared.reserved.0     --------------------------
	.section	.nv.shared.reserved.0,"aw",@nobits
	.weak		__nv_reservedSMEM_offset_0_alias
	.size		__nv_reservedSMEM_offset_0_alias, 0, 0
	.other		__nv_reservedSMEM_offset_0_alias,@"STO_CUDA_RESERVED_SHARED STV_DEFAULT"
__nv_reservedSMEM_offset_0_alias:
	.zero		0


//--------------------- .nv.constant0.matmul_kernel --------------------------
	.section	.nv.constant0.matmul_kernel,"a",@progbits
	.sectionflags	@""
	.align	4
.nv.constant0.matmul_kernel:
	.zero		608


//--------------------- SYMBOLS --------------------------

	.type		.nv.reservedSmem.offset0,@object
	.size		.nv.reservedSmem.offset0,0x4
